//
// Generated by NVIDIA NVVM Compiler
//
// Compiler Build ID: CL-36424714
// Cuda compilation tools, release 13.0, V13.0.88
// Based on NVVM 20.0.0
//

.version 9.0
.target sm_100
.address_size 64

	// .globl	_Z18point_multiply_gpuPfS_S_ii

.visible .entry _Z18point_multiply_gpuPfS_S_ii(
	.param .u64 .ptr .align 1 _Z18point_multiply_gpuPfS_S_ii_param_0,
	.param .u64 .ptr .align 1 _Z18point_multiply_gpuPfS_S_ii_param_1,
	.param .u64 .ptr .align 1 _Z18point_multiply_gpuPfS_S_ii_param_2,
	.param .u32 _Z18point_multiply_gpuPfS_S_ii_param_3,
	.param .u32 _Z18point_multiply_gpuPfS_S_ii_param_4
)
{
	.reg .pred 	%p<2>;
	.reg .b32 	%r<7>;
	.reg .b32 	%f<4>;
	.reg .b64 	%rd<11>;

	ld.param.u64 	%rd1, [_Z18point_multiply_gpuPfS_S_ii_param_0];
	ld.param.u64 	%rd2, [_Z18point_multiply_gpuPfS_S_ii_param_1];
	ld.param.u64 	%rd3, [_Z18point_multiply_gpuPfS_S_ii_param_2];
	ld.param.u32 	%r2, [_Z18point_multiply_gpuPfS_S_ii_param_3];
	ld.param.u32 	%r3, [_Z18point_multiply_gpuPfS_S_ii_param_4];
	mov.u32 	%r4, %ctaid.x;
	mov.u32 	%r5, %tid.x;
	mad.lo.s32 	%r1, %r2, %r4, %r5;
	bar.sync 	0;
	mul.lo.s32 	%r6, %r3, %r2;
	setp.ge.s32 	%p1, %r1, %r6;
	@%p1 bra 	$L__BB0_2;
	cvta.to.global.u64 	%rd4, %rd1;
	cvta.to.global.u64 	%rd5, %rd2;
	cvta.to.global.u64 	%rd6, %rd3;
	mul.wide.s32 	%rd7, %r1, 4;
	add.s64 	%rd8, %rd4, %rd7;
	ld.global.f32 	%f1, [%rd8];
	add.s64 	%rd9, %rd5, %rd7;
	ld.global.f32 	%f2, [%rd9];
	mul.f32 	%f3, %f1, %f2;
	add.s64 	%rd10, %rd6, %rd7;
	st.global.f32 	[%rd10], %f3;
$L__BB0_2:
	ret;

}
	// .globl	_Z28point_minus_and_multiply_gpuPfS_S_S_ii
.visible .entry _Z28point_minus_and_multiply_gpuPfS_S_S_ii(
	.param .u64 .ptr .align 1 _Z28point_minus_and_multiply_gpuPfS_S_S_ii_param_0,
	.param .u64 .ptr .align 1 _Z28point_minus_and_multiply_gpuPfS_S_S_ii_param_1,
	.param .u64 .ptr .align 1 _Z28point_minus_and_multiply_gpuPfS_S_S_ii_param_2,
	.param .u64 .ptr .align 1 _Z28point_minus_and_multiply_gpuPfS_S_S_ii_param_3,
	.param .u32 _Z28point_minus_and_multiply_gpuPfS_S_S_ii_param_4,
	.param .u32 _Z28point_minus_and_multiply_gpuPfS_S_S_ii_param_5
)
{
	.reg .pred 	%p<2>;
	.reg .b32 	%r<7>;
	.reg .b32 	%f<6>;
	.reg .b64 	%rd<14>;

	ld.param.u64 	%rd1, [_Z28point_minus_and_multiply_gpuPfS_S_S_ii_param_0];
	ld.param.u64 	%rd2, [_Z28point_minus_and_multiply_gpuPfS_S_S_ii_param_1];
	ld.param.u64 	%rd3, [_Z28point_minus_and_multiply_gpuPfS_S_S_ii_param_2];
	ld.param.u64 	%rd4, [_Z28point_minus_and_multiply_gpuPfS_S_S_ii_param_3];
	ld.param.u32 	%r2, [_Z28point_minus_and_multiply_gpuPfS_S_S_ii_param_4];
	ld.param.u32 	%r3, [_Z28point_minus_and_multiply_gpuPfS_S_S_ii_param_5];
	mov.u32 	%r4, %ctaid.x;
	mov.u32 	%r5, %tid.x;
	mad.lo.s32 	%r1, %r2, %r4, %r5;
	bar.sync 	0;
	mul.lo.s32 	%r6, %r3, %r2;
	setp.ge.s32 	%p1, %r1, %r6;
	@%p1 bra 	$L__BB1_2;
	cvta.to.global.u64 	%rd5, %rd1;
	cvta.to.global.u64 	%rd6, %rd2;
	cvta.to.global.u64 	%rd7, %rd3;
	cvta.to.global.u64 	%rd8, %rd4;
	mul.wide.s32 	%rd9, %r1, 4;
	add.s64 	%rd10, %rd5, %rd9;
	ld.global.f32 	%f1, [%rd10];
	add.s64 	%rd11, %rd6, %rd9;
	ld.global.f32 	%f2, [%rd11];
	add.s64 	%rd12, %rd7, %rd9;
	ld.global.f32 	%f3, [%rd12];
	mul.f32 	%f4, %f2, %f3;
	sub.f32 	%f5, %f1, %f4;
	add.s64 	%rd13, %rd8, %rd9;
	st.global.f32 	[%rd13], %f5;
$L__BB1_2:
	ret;

}
	// .globl	_Z10calc_a_gpuPfS_fS_ii
.visible .entry _Z10calc_a_gpuPfS_fS_ii(
	.param .u64 .ptr .align 1 _Z10calc_a_gpuPfS_fS_ii_param_0,
	.param .u64 .ptr .align 1 _Z10calc_a_gpuPfS_fS_ii_param_1,
	.param .f32 _Z10calc_a_gpuPfS_fS_ii_param_2,
	.param .u64 .ptr .align 1 _Z10calc_a_gpuPfS_fS_ii_param_3,
	.param .u32 _Z10calc_a_gpuPfS_fS_ii_param_4,
	.param .u32 _Z10calc_a_gpuPfS_fS_ii_param_5
)
{
	.reg .pred 	%p<2>;
	.reg .b32 	%r<7>;
	.reg .b32 	%f<6>;
	.reg .b64 	%rd<11>;

	ld.param.u64 	%rd1, [_Z10calc_a_gpuPfS_fS_ii_param_0];
	ld.param.u64 	%rd2, [_Z10calc_a_gpuPfS_fS_ii_param_1];
	ld.param.f32 	%f1, [_Z10calc_a_gpuPfS_fS_ii_param_2];
	ld.param.u64 	%rd3, [_Z10calc_a_gpuPfS_fS_ii_param_3];
	ld.param.u32 	%r2, [_Z10calc_a_gpuPfS_fS_ii_param_4];
	ld.param.u32 	%r3, [_Z10calc_a_gpuPfS_fS_ii_param_5];
	mov.u32 	%r4, %ctaid.x;
	mov.u32 	%r5, %tid.x;
	mad.lo.s32 	%r1, %r2, %r4, %r5;
	bar.sync 	0;
	mul.lo.s32 	%r6, %r3, %r2;
	setp.ge.s32 	%p1, %r1, %r6;
	@%p1 bra 	$L__BB2_2;
	cvta.to.global.u64 	%rd4, %rd1;
	cvta.to.global.u64 	%rd5, %rd2;
	cvta.to.global.u64 	%rd6, %rd3;
	mul.wide.s32 	%rd7, %r1, 4;
	add.s64 	%rd8, %rd4, %rd7;
	ld.global.f32 	%f2, [%rd8];
	add.s64 	%rd9, %rd5, %rd7;
	ld.global.f32 	%f3, [%rd9];
	add.f32 	%f4, %f1, %f3;
	div.rn.f32 	%f5, %f2, %f4;
	add.s64 	%rd10, %rd6, %rd7;
	st.global.f32 	[%rd10], %f5;
$L__BB2_2:
	ret;

}
	// .globl	_Z15calc_output_gpuPfS_S_Piii
.visible .entry _Z15calc_output_gpuPfS_S_Piii(
	.param .u64 .ptr .align 1 _Z15calc_output_gpuPfS_S_Piii_param_0,
	.param .u64 .ptr .align 1 _Z15calc_output_gpuPfS_S_Piii_param_1,
	.param .u64 .ptr .align 1 _Z15calc_output_gpuPfS_S_Piii_param_2,
	.param .u64 .ptr .align 1 _Z15calc_output_gpuPfS_S_Piii_param_3,
	.param .u32 _Z15calc_output_gpuPfS_S_Piii_param_4,
	.param .u32 _Z15calc_output_gpuPfS_S_Piii_param_5
)
{
	.reg .pred 	%p<2>;
	.reg .b32 	%r<9>;
	.reg .b32 	%f<6>;
	.reg .b64 	%rd<14>;

	ld.param.u64 	%rd1, [_Z15calc_output_gpuPfS_S_Piii_param_0];
	ld.param.u64 	%rd2, [_Z15calc_output_gpuPfS_S_Piii_param_1];
	ld.param.u64 	%rd3, [_Z15calc_output_gpuPfS_S_Piii_param_2];
	ld.param.u64 	%rd4, [_Z15calc_output_gpuPfS_S_Piii_param_3];
	ld.param.u32 	%r2, [_Z15calc_output_gpuPfS_S_Piii_param_4];
	ld.param.u32 	%r3, [_Z15calc_output_gpuPfS_S_Piii_param_5];
	mov.u32 	%r4, %ctaid.x;
	mov.u32 	%r5, %tid.x;
	mad.lo.s32 	%r1, %r2, %r4, %r5;
	bar.sync 	0;
	mul.lo.s32 	%r6, %r3, %r2;
	setp.ge.s32 	%p1, %r1, %r6;
	@%p1 bra 	$L__BB3_2;
	cvta.to.global.u64 	%rd5, %rd1;
	cvta.to.global.u64 	%rd6, %rd2;
	cvta.to.global.u64 	%rd7, %rd3;
	cvta.to.global.u64 	%rd8, %rd4;
	mul.wide.s32 	%rd9, %r1, 4;
	add.s64 	%rd10, %rd5, %rd9;
	ld.global.f32 	%f1, [%rd10];
	add.s64 	%rd11, %rd6, %rd9;
	ld.global.f32 	%f2, [%rd11];
	add.s64 	%rd12, %rd7, %rd9;
	ld.global.f32 	%f3, [%rd12];
	fma.rn.f32 	%f4, %f1, %f2, %f3;
	mul.f32 	%f5, %f4, 0f437F0000;
	cvt.rzi.s32.f32 	%r7, %f5;
	max.s32 	%r8, %r7, 0;
	add.s64 	%rd13, %rd8, %rd9;
	st.global.u32 	[%rd13], %r8;
$L__BB3_2:
	ret;

}
	// .globl	_Z10fmeanr_gpuPfS_iii
.visible .entry _Z10fmeanr_gpuPfS_iii(
	.param .u64 .ptr .align 1 _Z10fmeanr_gpuPfS_iii_param_0,
	.param .u64 .ptr .align 1 _Z10fmeanr_gpuPfS_iii_param_1,
	.param .u32 _Z10fmeanr_gpuPfS_iii_param_2,
	.param .u32 _Z10fmeanr_gpuPfS_iii_param_3,
	.param .u32 _Z10fmeanr_gpuPfS_iii_param_4
)
{
	.reg .pred 	%p<18>;
	.reg .b32 	%r<69>;
	.reg .b32 	%f<90>;
	.reg .b64 	%rd<16>;

	ld.param.u64 	%rd5, [_Z10fmeanr_gpuPfS_iii_param_0];
	ld.param.u64 	%rd4, [_Z10fmeanr_gpuPfS_iii_param_1];
	ld.param.u32 	%r37, [_Z10fmeanr_gpuPfS_iii_param_2];
	ld.param.u32 	%r38, [_Z10fmeanr_gpuPfS_iii_param_3];
	ld.param.u32 	%r39, [_Z10fmeanr_gpuPfS_iii_param_4];
	cvta.to.global.u64 	%rd1, %rd5;
	mov.u32 	%r1, %ctaid.x;
	mov.u32 	%r2, %tid.x;
	mad.lo.s32 	%r3, %r37, %r1, %r2;
	add.s32 	%r4, %r39, 1;
	setp.ge.s32 	%p1, %r1, %r39;
	@%p1 bra 	$L__BB4_2;
	add.s32 	%r59, %r4, %r1;
	mov.b32 	%r60, 0;
	bra.uni 	$L__BB4_3;
$L__BB4_2:
	add.s32 	%r40, %r39, %r1;
	setp.gt.s32 	%p2, %r40, 511;
	sub.s32 	%r41, %r39, %r1;
	add.s32 	%r42, %r41, 512;
	add.s32 	%r43, %r4, %r39;
	selp.b32 	%r59, %r42, %r43, %p2;
	sub.s32 	%r60, %r1, %r39;
$L__BB4_3:
	setp.ge.s32 	%p3, %r2, %r39;
	@%p3 bra 	$L__BB4_5;
	add.s32 	%r61, %r4, %r2;
	mov.b32 	%r62, 0;
	bra.uni 	$L__BB4_6;
$L__BB4_5:
	add.s32 	%r45, %r39, %r2;
	setp.gt.s32 	%p4, %r45, 511;
	sub.s32 	%r46, %r39, %r2;
	add.s32 	%r47, %r46, 512;
	add.s32 	%r48, %r4, %r39;
	selp.b32 	%r61, %r47, %r48, %p4;
	sub.s32 	%r62, %r2, %r39;
$L__BB4_6:
	bar.sync 	0;
	mul.lo.s32 	%r50, %r38, %r37;
	setp.ge.s32 	%p5, %r3, %r50;
	@%p5 bra 	$L__BB4_25;
	setp.lt.s32 	%p6, %r59, 1;
	mov.f32 	%f88, 0f00000000;
	@%p6 bra 	$L__BB4_24;
	and.b32  	%r15, %r61, 15;
	add.s32 	%r16, %r15, -1;
	and.b32  	%r17, %r61, 7;
	add.s32 	%r18, %r17, -1;
	and.b32  	%r19, %r61, 2147483632;
	and.b32  	%r20, %r61, 3;
	neg.s32 	%r21, %r19;
	add.s64 	%rd2, %rd1, 32;
	max.s32 	%r52, %r2, %r39;
	sub.s32 	%r22, %r52, %r39;
	mov.f32 	%f88, 0f00000000;
	mov.b32 	%r63, 0;
$L__BB4_9:
	setp.lt.s32 	%p7, %r61, 1;
	@%p7 bra 	$L__BB4_23;
	setp.lt.u32 	%p8, %r61, 16;
	add.s32 	%r54, %r63, %r60;
	mul.lo.s32 	%r24, %r54, %r37;
	add.s32 	%r25, %r24, %r62;
	mov.b32 	%r67, 0;
	@%p8 bra 	$L__BB4_13;
	add.s32 	%r64, %r22, %r24;
	mov.u32 	%r65, %r21;
$L__BB4_12:
	.pragma "nounroll";
	mul.wide.s32 	%rd6, %r64, 4;
	add.s64 	%rd7, %rd2, %rd6;
	ld.global.f32 	%f20, [%rd7+-32];
	add.f32 	%f21, %f88, %f20;
	ld.global.f32 	%f22, [%rd7+-28];
	add.f32 	%f23, %f21, %f22;
	ld.global.f32 	%f24, [%rd7+-24];
	add.f32 	%f25, %f23, %f24;
	ld.global.f32 	%f26, [%rd7+-20];
	add.f32 	%f27, %f25, %f26;
	ld.global.f32 	%f28, [%rd7+-16];
	add.f32 	%f29, %f27, %f28;
	ld.global.f32 	%f30, [%rd7+-12];
	add.f32 	%f31, %f29, %f30;
	ld.global.f32 	%f32, [%rd7+-8];
	add.f32 	%f33, %f31, %f32;
	ld.global.f32 	%f34, [%rd7+-4];
	add.f32 	%f35, %f33, %f34;
	ld.global.f32 	%f36, [%rd7];
	add.f32 	%f37, %f35, %f36;
	ld.global.f32 	%f38, [%rd7+4];
	add.f32 	%f39, %f37, %f38;
	ld.global.f32 	%f40, [%rd7+8];
	add.f32 	%f41, %f39, %f40;
	ld.global.f32 	%f42, [%rd7+12];
	add.f32 	%f43, %f41, %f42;
	ld.global.f32 	%f44, [%rd7+16];
	add.f32 	%f45, %f43, %f44;
	ld.global.f32 	%f46, [%rd7+20];
	add.f32 	%f47, %f45, %f46;
	ld.global.f32 	%f48, [%rd7+24];
	add.f32 	%f49, %f47, %f48;
	ld.global.f32 	%f50, [%rd7+28];
	add.f32 	%f88, %f49, %f50;
	add.s32 	%r65, %r65, 16;
	add.s32 	%r64, %r64, 16;
	setp.ne.s32 	%p9, %r65, 0;
	mov.u32 	%r67, %r19;
	@%p9 bra 	$L__BB4_12;
$L__BB4_13:
	setp.eq.s32 	%p10, %r15, 0;
	@%p10 bra 	$L__BB4_23;
	setp.lt.u32 	%p11, %r16, 7;
	@%p11 bra 	$L__BB4_16;
	add.s32 	%r55, %r25, %r67;
	mul.wide.s32 	%rd8, %r55, 4;
	add.s64 	%rd9, %rd1, %rd8;
	ld.global.f32 	%f52, [%rd9];
	add.f32 	%f53, %f88, %f52;
	ld.global.f32 	%f54, [%rd9+4];
	add.f32 	%f55, %f53, %f54;
	ld.global.f32 	%f56, [%rd9+8];
	add.f32 	%f57, %f55, %f56;
	ld.global.f32 	%f58, [%rd9+12];
	add.f32 	%f59, %f57, %f58;
	ld.global.f32 	%f60, [%rd9+16];
	add.f32 	%f61, %f59, %f60;
	ld.global.f32 	%f62, [%rd9+20];
	add.f32 	%f63, %f61, %f62;
	ld.global.f32 	%f64, [%rd9+24];
	add.f32 	%f65, %f63, %f64;
	ld.global.f32 	%f66, [%rd9+28];
	add.f32 	%f88, %f65, %f66;
	add.s32 	%r67, %r67, 8;
$L__BB4_16:
	setp.eq.s32 	%p12, %r17, 0;
	@%p12 bra 	$L__BB4_23;
	setp.lt.u32 	%p13, %r18, 3;
	@%p13 bra 	$L__BB4_19;
	add.s32 	%r56, %r25, %r67;
	mul.wide.s32 	%rd10, %r56, 4;
	add.s64 	%rd11, %rd1, %rd10;
	ld.global.f32 	%f68, [%rd11];
	add.f32 	%f69, %f88, %f68;
	ld.global.f32 	%f70, [%rd11+4];
	add.f32 	%f71, %f69, %f70;
	ld.global.f32 	%f72, [%rd11+8];
	add.f32 	%f73, %f71, %f72;
	ld.global.f32 	%f74, [%rd11+12];
	add.f32 	%f88, %f73, %f74;
	add.s32 	%r67, %r67, 4;
$L__BB4_19:
	setp.eq.s32 	%p14, %r20, 0;
	@%p14 bra 	$L__BB4_23;
	setp.eq.s32 	%p15, %r20, 1;
	add.s32 	%r57, %r25, %r67;
	mul.wide.s32 	%rd12, %r57, 4;
	add.s64 	%rd3, %rd1, %rd12;
	ld.global.f32 	%f75, [%rd3];
	add.f32 	%f88, %f88, %f75;
	@%p15 bra 	$L__BB4_23;
	setp.eq.s32 	%p16, %r20, 2;
	ld.global.f32 	%f76, [%rd3+4];
	add.f32 	%f88, %f88, %f76;
	@%p16 bra 	$L__BB4_23;
	ld.global.f32 	%f77, [%rd3+8];
	add.f32 	%f88, %f88, %f77;
$L__BB4_23:
	add.s32 	%r63, %r63, 1;
	setp.ne.s32 	%p17, %r63, %r59;
	@%p17 bra 	$L__BB4_9;
$L__BB4_24:
	mul.lo.s32 	%r58, %r61, %r59;
	cvt.rn.f32.s32 	%f78, %r58;
	div.rn.f32 	%f79, %f88, %f78;
	cvta.to.global.u64 	%rd13, %rd4;
	mul.wide.s32 	%rd14, %r3, 4;
	add.s64 	%rd15, %rd13, %rd14;
	st.global.f32 	[%rd15], %f79;
$L__BB4_25:
	ret;

}


// ===== COMPILED SASS (sm_100) =====

	.target	sm_100

	.elftype	@"ET_EXEC"


//--------------------- .note.nv.tkinfo           --------------------------
	.section	.note.nv.tkinfo,"",@"SHT_NOTE"
	.sectionflags	@"SHF_NOTE_NV_TKINFO"
	.tkinfo
        /*0018*/ 	.word	0x00000002
        /*0030*/ 	.string	""
        /*0030*/ 	.string	"ptxas"
        /*0030*/ 	.string	"Cuda compilation tools, release 13.0, V13.0.88"
        /*0030*/ 	.string	"Build cuda_13.0.r13.0/compiler.36424714_0"
        /*0030*/ 	.string	"-arch sm_100 -m 64 "



//--------------------- .note.nv.cuinfo           --------------------------
	.section	.note.nv.cuinfo,"",@"SHT_NOTE"
	.sectionflags	@"SHF_NOTE_NV_CUINFO"
        /*0018*/ 	.short	0x0002
        /*001a*/ 	.short	0x0064
        /*001c*/ 	.short	0x0082
	.zero		2


//--------------------- .nv.info                  --------------------------
	.section	.nv.info,"",@"SHT_CUDA_INFO"
	.align	4


	//----- nvinfo : EIATTR_REGCOUNT
	.align		4
        /*0000*/ 	.byte	0x04, 0x2f
        /*0002*/ 	.short	(.L_1 - .L_0)
	.align		4
.L_0:
        /*0004*/ 	.word	index@(_Z18point_multiply_gpuPfS_S_ii)
        /*0008*/ 	.word	0x0000000c


	//----- nvinfo : EIATTR_FRAME_SIZE
	.align		4
.L_1:
        /*000c*/ 	.byte	0x04, 0x11
        /*000e*/ 	.short	(.L_3 - .L_2)
	.align		4
.L_2:
        /*0010*/ 	.word	index@(_Z18point_multiply_gpuPfS_S_ii)
        /*0014*/ 	.word	0x00000000


	//----- nvinfo : EIATTR_REGCOUNT
	.align		4
.L_3:
        /*0018*/ 	.byte	0x04, 0x2f
        /*001a*/ 	.short	(.L_5 - .L_4)
	.align		4
.L_4:
        /*001c*/ 	.word	index@(_Z28point_minus_and_multiply_gpuPfS_S_S_ii)
        /*0020*/ 	.word	0x0000000e


	//----- nvinfo : EIATTR_FRAME_SIZE
	.align		4
.L_5:
        /*0024*/ 	.byte	0x04, 0x11
        /*0026*/ 	.short	(.L_7 - .L_6)
	.align		4
.L_6:
        /*0028*/ 	.word	index@(_Z28point_minus_and_multiply_gpuPfS_S_S_ii)
        /*002c*/ 	.word	0x00000000


	//----- nvinfo : EIATTR_REGCOUNT
	.align		4
.L_7:
        /*0030*/ 	.byte	0x04, 0x2f
        /*0032*/ 	.short	(.L_9 - .L_8)
	.align		4
.L_8:
        /*0034*/ 	.word	index@(_Z10calc_a_gpuPfS_fS_ii)
        /*0038*/ 	.word	0x00000010


	//----- nvinfo : EIATTR_FRAME_SIZE
	.align		4
.L_9:
        /*003c*/ 	.byte	0x04, 0x11
        /*003e*/ 	.short	(.L_11 - .L_10)
	.align		4
.L_10:
        /*0040*/ 	.word	index@($__internal_1_$__cuda_sm3x_div_rn_noftz_f32_slowpath)
        /*0044*/ 	.word	0x00000000


	//----- nvinfo : EIATTR_FRAME_SIZE
	.align		4
.L_11:
        /*0048*/ 	.byte	0x04, 0x11
        /*004a*/ 	.short	(.L_13 - .L_12)
	.align		4
.L_12:
        /*004c*/ 	.word	index@(_Z10calc_a_gpuPfS_fS_ii)
        /*0050*/ 	.word	0x00000000


	//----- nvinfo : EIATTR_REGCOUNT
	.align		4
.L_13:
        /*0054*/ 	.byte	0x04, 0x2f
        /*0056*/ 	.short	(.L_15 - .L_14)
	.align		4
.L_14:
        /*0058*/ 	.word	index@(_Z15calc_output_gpuPfS_S_Piii)
        /*005c*/ 	.word	0x0000000e


	//----- nvinfo : EIATTR_FRAME_SIZE
	.align		4
.L_15:
        /*0060*/ 	.byte	0x04, 0x11
        /*0062*/ 	.short	(.L_17 - .L_16)
	.align		4
.L_16:
        /*0064*/ 	.word	index@(_Z15calc_output_gpuPfS_S_Piii)
        /*0068*/ 	.word	0x00000000


	//----- nvinfo : EIATTR_REGCOUNT
	.align		4
.L_17:
        /*006c*/ 	.byte	0x04, 0x2f
        /*006e*/ 	.short	(.L_19 - .L_18)
	.align		4
.L_18:
        /*0070*/ 	.word	index@(_Z10fmeanr_gpuPfS_iii)
        /*0074*/ 	.word	0x0000001e


	//----- nvinfo : EIATTR_FRAME_SIZE
	.align		4
.L_19:
        /*0078*/ 	.byte	0x04, 0x11
        /*007a*/ 	.short	(.L_21 - .L_20)
	.align		4
.L_20:
        /*007c*/ 	.word	index@($__internal_0_$__cuda_sm3x_div_rn_noftz_f32_slowpath)
        /*0080*/ 	.word	0x00000000


	//----- nvinfo : EIATTR_FRAME_SIZE
	.align		4
.L_21:
        /*0084*/ 	.byte	0x04, 0x11
        /*0086*/ 	.short	(.L_23 - .L_22)
	.align		4
.L_22:
        /*0088*/ 	.word	index@(_Z10fmeanr_gpuPfS_iii)
        /*008c*/ 	.word	0x00000000


	//----- nvinfo : EIATTR_MIN_STACK_SIZE
	.align		4
.L_23:
        /*0090*/ 	.byte	0x04, 0x12
        /*0092*/ 	.short	(.L_25 - .L_24)
	.align		4
.L_24:
        /*0094*/ 	.word	index@(_Z10fmeanr_gpuPfS_iii)
        /*0098*/ 	.word	0x00000000


	//----- nvinfo : EIATTR_MIN_STACK_SIZE
	.align		4
.L_25:
        /*009c*/ 	.byte	0x04, 0x12
        /*009e*/ 	.short	(.L_27 - .L_26)
	.align		4
.L_26:
        /*00a0*/ 	.word	index@(_Z15calc_output_gpuPfS_S_Piii)
        /*00a4*/ 	.word	0x00000000


	//----- nvinfo : EIATTR_MIN_STACK_SIZE
	.align		4
.L_27:
        /*00a8*/ 	.byte	0x04, 0x12
        /*00aa*/ 	.short	(.L_29 - .L_28)
	.align		4
.L_28:
        /*00ac*/ 	.word	index@(_Z10calc_a_gpuPfS_fS_ii)
        /*00b0*/ 	.word	0x00000000


	//----- nvinfo : EIATTR_MIN_STACK_SIZE
	.align		4
.L_29:
        /*00b4*/ 	.byte	0x04, 0x12
        /*00b6*/ 	.short	(.L_31 - .L_30)
	.align		4
.L_30:
        /*00b8*/ 	.word	index@(_Z28point_minus_and_multiply_gpuPfS_S_S_ii)
        /*00bc*/ 	.word	0x00000000


	//----- nvinfo : EIATTR_MIN_STACK_SIZE
	.align		4
.L_31:
        /*00c0*/ 	.byte	0x04, 0x12
        /*00c2*/ 	.short	(.L_33 - .L_32)
	.align		4
.L_32:
        /*00c4*/ 	.word	index@(_Z18point_multiply_gpuPfS_S_ii)
        /*00c8*/ 	.word	0x00000000
.L_33:


//--------------------- .nv.compat                --------------------------
	.section	.nv.compat,"",@"SHT_CUDA_COMPAT_INFO"
	.align	4
        /*0000*/ 	.byte	0x02, 0x09, 0x00, 0x00, 0x02, 0x02, 0x01, 0x00, 0x02, 0x05, 0x05, 0x00, 0x03, 0x07, 0x01, 0x01
        /*0010*/ 	.byte	0x02, 0x03, 0x00, 0x00, 0x02, 0x06, 0x01, 0x00, 0x04, 0x0b, 0x08, 0x00, 0x01, 0x00, 0x00, 0x00
        /*0020*/ 	.byte	0x00, 0x00, 0x00, 0x00


//--------------------- .nv.info._Z10fmeanr_gpuPfS_iii --------------------------
	.section	.nv.info._Z10fmeanr_gpuPfS_iii,"",@"SHT_CUDA_INFO"
	.sectionflags	@""
	.align	4


	//----- nvinfo : EIATTR_CUDA_API_VERSION
	.align		4
        /*0000*/ 	.byte	0x04, 0x37
        /*0002*/ 	.short	(.L_35 - .L_34)
.L_34:
        /*0004*/ 	.word	0x00000082


	//----- nvinfo : EIATTR_KPARAM_INFO
	.align		4
.L_35:
        /*0008*/ 	.byte	0x04, 0x17
        /*000a*/ 	.short	(.L_37 - .L_36)
.L_36:
        /*000c*/ 	.word	0x00000000
        /*0010*/ 	.short	0x0004
        /*0012*/ 	.short	0x0018
        /*0014*/ 	.byte	0x00, 0xf0, 0x11, 0x00


	//----- nvinfo : EIATTR_KPARAM_INFO
	.align		4
.L_37:
        /*0018*/ 	.byte	0x04, 0x17
        /*001a*/ 	.short	(.L_39 - .L_38)
.L_38:
        /*001c*/ 	.word	0x00000000
        /*0020*/ 	.short	0x0003
        /*0022*/ 	.short	0x0014
        /*0024*/ 	.byte	0x00, 0xf0, 0x11, 0x00


	//----- nvinfo : EIATTR_KPARAM_INFO
	.align		4
.L_39:
        /*0028*/ 	.byte	0x04, 0x17
        /*002a*/ 	.short	(.L_41 - .L_40)
.L_40:
        /*002c*/ 	.word	0x00000000
        /*0030*/ 	.short	0x0002
        /*0032*/ 	.short	0x0010
        /*0034*/ 	.byte	0x00, 0xf0, 0x11, 0x00


	//----- nvinfo : EIATTR_KPARAM_INFO
	.align		4
.L_41:
        /*0038*/ 	.byte	0x04, 0x17
        /*003a*/ 	.short	(.L_43 - .L_42)
.L_42:
        /*003c*/ 	.word	0x00000000
        /*0040*/ 	.short	0x0001
        /*0042*/ 	.short	0x0008
        /*0044*/ 	.byte	0x00, 0xf5, 0x21, 0x00


	//----- nvinfo : EIATTR_KPARAM_INFO
	.align		4
.L_43:
        /*0048*/ 	.byte	0x04, 0x17
        /*004a*/ 	.short	(.L_45 - .L_44)
.L_44:
        /*004c*/ 	.word	0x00000000
        /*0050*/ 	.short	0x0000
        /*0052*/ 	.short	0x0000
        /*0054*/ 	.byte	0x00, 0xf5, 0x21, 0x00


	//----- nvinfo : EIATTR_SPARSE_MMA_MASK
	.align		4
.L_45:
        /*0058*/ 	.byte	0x03, 0x50
        /*005a*/ 	.short	0x0000


	//----- nvinfo : EIATTR_MAXREG_COUNT
	.align		4
        /*005c*/ 	.byte	0x03, 0x1b
        /*005e*/ 	.short	0x00ff


	//----- nvinfo : EIATTR_NUM_BARRIERS
	.align		4
        /*0060*/ 	.byte	0x02, 0x4c
        /*0062*/ 	.byte	0x01
	.zero		1


	//----- nvinfo : EIATTR_MERCURY_ISA_VERSION
	.align		4
        /*0064*/ 	.byte	0x03, 0x5f
        /*0066*/ 	.short	0x0101


	//----- nvinfo : EIATTR_VRC_CTA_INIT_COUNT
	.align		4
        /*0068*/ 	.byte	0x02, 0x4a
	.zero		1
	.zero		1


	//----- nvinfo : EIATTR_EXIT_INSTR_OFFSETS
	.align		4
        /*006c*/ 	.byte	0x04, 0x1c
        /*006e*/ 	.short	(.L_47 - .L_46)


	//   ....[0]....
.L_46:
        /*0070*/ 	.word	0x00000150


	//   ....[1]....
        /*0074*/ 	.word	0x00000b80


	//----- nvinfo : EIATTR_CRS_STACK_SIZE
	.align		4
.L_47:
        /*0078*/ 	.byte	0x04, 0x1e
        /*007a*/ 	.short	(.L_49 - .L_48)
.L_48:
        /*007c*/ 	.word	0x00000000


	//----- nvinfo : EIATTR_CBANK_PARAM_SIZE
	.align		4
.L_49:
        /*0080*/ 	.byte	0x03, 0x19
        /*0082*/ 	.short	0x001c


	//----- nvinfo : EIATTR_PARAM_CBANK
	.align		4
        /*0084*/ 	.byte	0x04, 0x0a
        /*0086*/ 	.short	(.L_51 - .L_50)
	.align		4
.L_50:
        /*0088*/ 	.word	index@(.nv.constant0._Z10fmeanr_gpuPfS_iii)
        /*008c*/ 	.short	0x0380
        /*008e*/ 	.short	0x001c


	//----- nvinfo : EIATTR_SW_WAR
	.align		4
.L_51:
        /*0090*/ 	.byte	0x04, 0x36
        /*0092*/ 	.short	(.L_53 - .L_52)
.L_52:
        /*0094*/ 	.word	0x00000008
.L_53:


//--------------------- .nv.info._Z15calc_output_gpuPfS_S_Piii --------------------------
	.section	.nv.info._Z15calc_output_gpuPfS_S_Piii,"",@"SHT_CUDA_INFO"
	.sectionflags	@""
	.align	4


	//----- nvinfo : EIATTR_CUDA_API_VERSION
	.align		4
        /*0000*/ 	.byte	0x04, 0x37
        /*0002*/ 	.short	(.L_55 - .L_54)
.L_54:
        /*0004*/ 	.word	0x00000082


	//----- nvinfo : EIATTR_KPARAM_INFO
	.align		4
.L_55:
        /*0008*/ 	.byte	0x04, 0x17
        /*000a*/ 	.short	(.L_57 - .L_56)
.L_56:
        /*000c*/ 	.word	0x00000000
        /*0010*/ 	.short	0x0005
        /*0012*/ 	.short	0x0024
        /*0014*/ 	.byte	0x00, 0xf0, 0x11, 0x00


	//----- nvinfo : EIATTR_KPARAM_INFO
	.align		4
.L_57:
        /*0018*/ 	.byte	0x04, 0x17
        /*001a*/ 	.short	(.L_59 - .L_58)
.L_58:
        /*001c*/ 	.word	0x00000000
        /*0020*/ 	.short	0x0004
        /*0022*/ 	.short	0x0020
        /*0024*/ 	.byte	0x00, 0xf0, 0x11, 0x00


	//----- nvinfo : EIATTR_KPARAM_INFO
	.align		4
.L_59:
        /*0028*/ 	.byte	0x04, 0x17
        /*002a*/ 	.short	(.L_61 - .L_60)
.L_60:
        /*002c*/ 	.word	0x00000000
        /*0030*/ 	.short	0x0003
        /*0032*/ 	.short	0x0018
        /*0034*/ 	.byte	0x00, 0xf5, 0x21, 0x00


	//----- nvinfo : EIATTR_KPARAM_INFO
	.align		4
.L_61:
        /*0038*/ 	.byte	0x04, 0x17
        /*003a*/ 	.short	(.L_63 - .L_62)
.L_62:
        /*003c*/ 	.word	0x00000000
        /*0040*/ 	.short	0x0002
        /*0042*/ 	.short	0x0010
        /*0044*/ 	.byte	0x00, 0xf5, 0x21, 0x00


	//----- nvinfo : EIATTR_KPARAM_INFO
	.align		4
.L_63:
        /*0048*/ 	.byte	0x04, 0x17
        /*004a*/ 	.short	(.L_65 - .L_64)
.L_64:
        /*004c*/ 	.word	0x00000000
        /*0050*/ 	.short	0x0001
        /*0052*/ 	.short	0x0008
        /*0054*/ 	.byte	0x00, 0xf5, 0x21, 0x00


	//----- nvinfo : EIATTR_KPARAM_INFO
	.align		4
.L_65:
        /*0058*/ 	.byte	0x04, 0x17
        /*005a*/ 	.short	(.L_67 - .L_66)
.L_66:
        /*005c*/ 	.word	0x00000000
        /*0060*/ 	.short	0x0000
        /*0062*/ 	.short	0x0000
        /*0064*/ 	.byte	0x00, 0xf5, 0x21, 0x00


	//----- nvinfo : EIATTR_SPARSE_MMA_MASK
	.align		4
.L_67:
        /*0068*/ 	.byte	0x03, 0x50
        /*006a*/ 	.short	0x0000


	//----- nvinfo : EIATTR_MAXREG_COUNT
	.align		4
        /*006c*/ 	.byte	0x03, 0x1b
        /*006e*/ 	.short	0x00ff


	//----- nvinfo : EIATTR_NUM_BARRIERS
	.align		4
        /*0070*/ 	.byte	0x02, 0x4c
        /*0072*/ 	.byte	0x01
	.zero		1


	//----- nvinfo : EIATTR_MERCURY_ISA_VERSION
	.align		4
        /*0074*/ 	.byte	0x03, 0x5f
        /*0076*/ 	.short	0x0101


	//----- nvinfo : EIATTR_VRC_CTA_INIT_COUNT
	.align		4
        /*0078*/ 	.byte	0x02, 0x4a
	.zero		1
	.zero		1


	//----- nvinfo : EIATTR_EXIT_INSTR_OFFSETS
	.align		4
        /*007c*/ 	.byte	0x04, 0x1c
        /*007e*/ 	.short	(.L_69 - .L_68)


	//   ....[0]....
.L_68:
        /*0080*/ 	.word	0x00000090


	//   ....[1]....
        /*0084*/ 	.word	0x000001b0


	//----- nvinfo : EIATTR_CBANK_PARAM_SIZE
	.align		4
.L_69:
        /*0088*/ 	.byte	0x03, 0x19
        /*008a*/ 	.short	0x0028


	//----- nvinfo : EIATTR_PARAM_CBANK
	.align		4
        /*008c*/ 	.byte	0x04, 0x0a
        /*008e*/ 	.short	(.L_71 - .L_70)
	.align		4
.L_70:
        /*0090*/ 	.word	index@(.nv.constant0._Z15calc_output_gpuPfS_S_Piii)
        /*0094*/ 	.short	0x0380
        /*0096*/ 	.short	0x0028


	//----- nvinfo : EIATTR_SW_WAR
	.align		4
.L_71:
        /*0098*/ 	.byte	0x04, 0x36
        /*009a*/ 	.short	(.L_73 - .L_72)
.L_72:
        /*009c*/ 	.word	0x00000008
.L_73:


//--------------------- .nv.info._Z10calc_a_gpuPfS_fS_ii --------------------------
	.section	.nv.info._Z10calc_a_gpuPfS_fS_ii,"",@"SHT_CUDA_INFO"
	.sectionflags	@""
	.align	4


	//----- nvinfo : EIATTR_CUDA_API_VERSION
	.align		4
        /*0000*/ 	.byte	0x04, 0x37
        /*0002*/ 	.short	(.L_75 - .L_74)
.L_74:
        /*0004*/ 	.word	0x00000082


	//----- nvinfo : EIATTR_KPARAM_INFO
	.align		4
.L_75:
        /*0008*/ 	.byte	0x04, 0x17
        /*000a*/ 	.short	(.L_77 - .L_76)
.L_76:
        /*000c*/ 	.word	0x00000000
        /*0010*/ 	.short	0x0005
        /*0012*/ 	.short	0x0024
        /*0014*/ 	.byte	0x00, 0xf0, 0x11, 0x00


	//----- nvinfo : EIATTR_KPARAM_INFO
	.align		4
.L_77:
        /*0018*/ 	.byte	0x04, 0x17
        /*001a*/ 	.short	(.L_79 - .L_78)
.L_78:
        /*001c*/ 	.word	0x00000000
        /*0020*/ 	.short	0x0004
        /*0022*/ 	.short	0x0020
        /*0024*/ 	.byte	0x00, 0xf0, 0x11, 0x00


	//----- nvinfo : EIATTR_KPARAM_INFO
	.align		4
.L_79:
        /*0028*/ 	.byte	0x04, 0x17
        /*002a*/ 	.short	(.L_81 - .L_80)
.L_80:
        /*002c*/ 	.word	0x00000000
        /*0030*/ 	.short	0x0003
        /*0032*/ 	.short	0x0018
        /*0034*/ 	.byte	0x00, 0xf5, 0x21, 0x00


	//----- nvinfo : EIATTR_KPARAM_INFO
	.align		4
.L_81:
        /*0038*/ 	.byte	0x04, 0x17
        /*003a*/ 	.short	(.L_83 - .L_82)
.L_82:
        /*003c*/ 	.word	0x00000000
        /*0040*/ 	.short	0x0002
        /*0042*/ 	.short	0x0010
        /*0044*/ 	.byte	0x00, 0xf0, 0x11, 0x00


	//----- nvinfo : EIATTR_KPARAM_INFO
	.align		4
.L_83:
        /*0048*/ 	.byte	0x04, 0x17
        /*004a*/ 	.short	(.L_85 - .L_84)
.L_84:
        /*004c*/ 	.word	0x00000000
        /*0050*/ 	.short	0x0001
        /*0052*/ 	.short	0x0008
        /*0054*/ 	.byte	0x00, 0xf5, 0x21, 0x00


	//----- nvinfo : EIATTR_KPARAM_INFO
	.align		4
.L_85:
        /*0058*/ 	.byte	0x04, 0x17
        /*005a*/ 	.short	(.L_87 - .L_86)
.L_86:
        /*005c*/ 	.word	0x00000000
        /*0060*/ 	.short	0x0000
        /*0062*/ 	.short	0x0000
        /*0064*/ 	.byte	0x00, 0xf5, 0x21, 0x00


	//----- nvinfo : EIATTR_SPARSE_MMA_MASK
	.align		4
.L_87:
        /*0068*/ 	.byte	0x03, 0x50
        /*006a*/ 	.short	0x0000


	//----- nvinfo : EIATTR_MAXREG_COUNT
	.align		4
        /*006c*/ 	.byte	0x03, 0x1b
        /*006e*/ 	.short	0x00ff


	//----- nvinfo : EIATTR_NUM_BARRIERS
	.align		4
        /*0070*/ 	.byte	0x02, 0x4c
        /*0072*/ 	.byte	0x01
	.zero		1


	//----- nvinfo : EIATTR_MERCURY_ISA_VERSION
	.align		4
        /*0074*/ 	.byte	0x03, 0x5f
        /*0076*/ 	.short	0x0101


	//----- nvinfo : EIATTR_VRC_CTA_INIT_COUNT
	.align		4
        /*0078*/ 	.byte	0x02, 0x4a
	.zero		1
	.zero		1


	//----- nvinfo : EIATTR_EXIT_INSTR_OFFSETS
	.align		4
        /*007c*/ 	.byte	0x04, 0x1c
        /*007e*/ 	.short	(.L_89 - .L_88)


	//   ....[0]....
.L_88:
        /*0080*/ 	.word	0x00000090


	//   ....[1]....
        /*0084*/ 	.word	0x00000230


	//----- nvinfo : EIATTR_CRS_STACK_SIZE
	.align		4
.L_89:
        /*0088*/ 	.byte	0x04, 0x1e
        /*008a*/ 	.short	(.L_91 - .L_90)
.L_90:
        /*008c*/ 	.word	0x00000000


	//----- nvinfo : EIATTR_CBANK_PARAM_SIZE
	.align		4
.L_91:
        /*0090*/ 	.byte	0x03, 0x19
        /*0092*/ 	.short	0x0028


	//----- nvinfo : EIATTR_PARAM_CBANK
	.align		4
        /*0094*/ 	.byte	0x04, 0x0a
        /*0096*/ 	.short	(.L_93 - .L_92)
	.align		4
.L_92:
        /*0098*/ 	.word	index@(.nv.constant0._Z10calc_a_gpuPfS_fS_ii)
        /*009c*/ 	.short	0x0380
        /*009e*/ 	.short	0x0028


	//----- nvinfo : EIATTR_SW_WAR
	.align		4
.L_93:
        /*00a0*/ 	.byte	0x04, 0x36
        /*00a2*/ 	.short	(.L_95 - .L_94)
.L_94:
        /*00a4*/ 	.word	0x00000008
.L_95:


//--------------------- .nv.info._Z28point_minus_and_multiply_gpuPfS_S_S_ii --------------------------
	.section	.nv.info._Z28point_minus_and_multiply_gpuPfS_S_S_ii,"",@"SHT_CUDA_INFO"
	.sectionflags	@""
	.align	4


	//----- nvinfo : EIATTR_CUDA_API_VERSION
	.align		4
        /*0000*/ 	.byte	0x04, 0x37
        /*0002*/ 	.short	(.L_97 - .L_96)
.L_96:
        /*0004*/ 	.word	0x00000082


	//----- nvinfo : EIATTR_KPARAM_INFO
	.align		4
.L_97:
        /*0008*/ 	.byte	0x04, 0x17
        /*000a*/ 	.short	(.L_99 - .L_98)
.L_98:
        /*000c*/ 	.word	0x00000000
        /*0010*/ 	.short	0x0005
        /*0012*/ 	.short	0x0024
        /*0014*/ 	.byte	0x00, 0xf0, 0x11, 0x00


	//----- nvinfo : EIATTR_KPARAM_INFO
	.align		4
.L_99:
        /*0018*/ 	.byte	0x04, 0x17
        /*001a*/ 	.short	(.L_101 - .L_100)
.L_100:
        /*001c*/ 	.word	0x00000000
        /*0020*/ 	.short	0x0004
        /*0022*/ 	.short	0x0020
        /*0024*/ 	.byte	0x00, 0xf0, 0x11, 0x00


	//----- nvinfo : EIATTR_KPARAM_INFO
	.align		4
.L_101:
        /*0028*/ 	.byte	0x04, 0x17
        /*002a*/ 	.short	(.L_103 - .L_102)
.L_102:
        /*002c*/ 	.word	0x00000000
        /*0030*/ 	.short	0x0003
        /*0032*/ 	.short	0x0018
        /*0034*/ 	.byte	0x00, 0xf5, 0x21, 0x00


	//----- nvinfo : EIATTR_KPARAM_INFO
	.align		4
.L_103:
        /*0038*/ 	.byte	0x04, 0x17
        /*003a*/ 	.short	(.L_105 - .L_104)
.L_104:
        /*003c*/ 	.word	0x00000000
        /*0040*/ 	.short	0x0002
        /*0042*/ 	.short	0x0010
        /*0044*/ 	.byte	0x00, 0xf5, 0x21, 0x00


	//----- nvinfo : EIATTR_KPARAM_INFO
	.align		4
.L_105:
        /*0048*/ 	.byte	0x04, 0x17
        /*004a*/ 	.short	(.L_107 - .L_106)
.L_106:
        /*004c*/ 	.word	0x00000000
        /*0050*/ 	.short	0x0001
        /*0052*/ 	.short	0x0008
        /*0054*/ 	.byte	0x00, 0xf5, 0x21, 0x00


	//----- nvinfo : EIATTR_KPARAM_INFO
	.align		4
.L_107:
        /*0058*/ 	.byte	0x04, 0x17
        /*005a*/ 	.short	(.L_109 - .L_108)
.L_108:
        /*005c*/ 	.word	0x00000000
        /*0060*/ 	.short	0x0000
        /*0062*/ 	.short	0x0000
        /*0064*/ 	.byte	0x00, 0xf5, 0x21, 0x00


	//----- nvinfo : EIATTR_SPARSE_MMA_MASK
	.align		4
.L_109:
        /*0068*/ 	.byte	0x03, 0x50
        /*006a*/ 	.short	0x0000


	//----- nvinfo : EIATTR_MAXREG_COUNT
	.align		4
        /*006c*/ 	.byte	0x03, 0x1b
        /*006e*/ 	.short	0x00ff


	//----- nvinfo : EIATTR_NUM_BARRIERS
	.align		4
        /*0070*/ 	.byte	0x02, 0x4c
        /*0072*/ 	.byte	0x01
	.zero		1


	//----- nvinfo : EIATTR_MERCURY_ISA_VERSION
	.align		4
        /*0074*/ 	.byte	0x03, 0x5f
        /*0076*/ 	.short	0x0101


	//----- nvinfo : EIATTR_VRC_CTA_INIT_COUNT
	.align		4
        /*0078*/ 	.byte	0x02, 0x4a
	.zero		1
	.zero		1


	//----- nvinfo : EIATTR_EXIT_INSTR_OFFSETS
	.align		4
        /*007c*/ 	.byte	0x04, 0x1c
        /*007e*/ 	.short	(.L_111 - .L_110)


	//   ....[0]....
.L_110:
        /*0080*/ 	.word	0x00000090


	//   ....[1]....
        /*0084*/ 	.word	0x00000180


	//----- nvinfo : EIATTR_CBANK_PARAM_SIZE
	.align		4
.L_111:
        /*0088*/ 	.byte	0x03, 0x19
        /*008a*/ 	.short	0x0028


	//----- nvinfo : EIATTR_PARAM_CBANK
	.align		4
        /*008c*/ 	.byte	0x04, 0x0a
        /*008e*/ 	.short	(.L_113 - .L_112)
	.align		4
.L_112:
        /*0090*/ 	.word	index@(.nv.constant0._Z28point_minus_and_multiply_gpuPfS_S_S_ii)
        /*0094*/ 	.short	0x0380
        /*0096*/ 	.short	0x0028


	//----- nvinfo : EIATTR_SW_WAR
	.align		4
.L_113:
        /*0098*/ 	.byte	0x04, 0x36
        /*009a*/ 	.short	(.L_115 - .L_114)
.L_114:
        /*009c*/ 	.word	0x00000008
.L_115:


//--------------------- .nv.info._Z18point_multiply_gpuPfS_S_ii --------------------------
	.section	.nv.info._Z18point_multiply_gpuPfS_S_ii,"",@"SHT_CUDA_INFO"
	.sectionflags	@""
	.align	4


	//----- nvinfo : EIATTR_CUDA_API_VERSION
	.align		4
        /*0000*/ 	.byte	0x04, 0x37
        /*0002*/ 	.short	(.L_117 - .L_116)
.L_116:
        /*0004*/ 	.word	0x00000082


	//----- nvinfo : EIATTR_KPARAM_INFO
	.align		4
.L_117:
        /*0008*/ 	.byte	0x04, 0x17
        /*000a*/ 	.short	(.L_119 - .L_118)
.L_118:
        /*000c*/ 	.word	0x00000000
        /*0010*/ 	.short	0x0004
        /*0012*/ 	.short	0x001c
        /*0014*/ 	.byte	0x00, 0xf0, 0x11, 0x00


	//----- nvinfo : EIATTR_KPARAM_INFO
	.align		4
.L_119:
        /*0018*/ 	.byte	0x04, 0x17
        /*001a*/ 	.short	(.L_121 - .L_120)
.L_120:
        /*001c*/ 	.word	0x00000000
        /*0020*/ 	.short	0x0003
        /*0022*/ 	.short	0x0018
        /*0024*/ 	.byte	0x00, 0xf0, 0x11, 0x00


	//----- nvinfo : EIATTR_KPARAM_INFO
	.align		4
.L_121:
        /*0028*/ 	.byte	0x04, 0x17
        /*002a*/ 	.short	(.L_123 - .L_122)
.L_122:
        /*002c*/ 	.word	0x00000000
        /*0030*/ 	.short	0x0002
        /*0032*/ 	.short	0x0010
        /*0034*/ 	.byte	0x00, 0xf5, 0x21, 0x00


	//----- nvinfo : EIATTR_KPARAM_INFO
	.align		4
.L_123:
        /*0038*/ 	.byte	0x04, 0x17
        /*003a*/ 	.short	(.L_125 - .L_124)
.L_124:
        /*003c*/ 	.word	0x00000000
        /*0040*/ 	.short	0x0001
        /*0042*/ 	.short	0x0008
        /*0044*/ 	.byte	0x00, 0xf5, 0x21, 0x00


	//----- nvinfo : EIATTR_KPARAM_INFO
	.align		4
.L_125:
        /*0048*/ 	.byte	0x04, 0x17
        /*004a*/ 	.short	(.L_127 - .L_126)
.L_126:
        /*004c*/ 	.word	0x00000000
        /*0050*/ 	.short	0x0000
        /*0052*/ 	.short	0x0000
        /*0054*/ 	.byte	0x00, 0xf5, 0x21, 0x00


	//----- nvinfo : EIATTR_SPARSE_MMA_MASK
	.align		4
.L_127:
        /*0058*/ 	.byte	0x03, 0x50
        /*005a*/ 	.short	0x0000


	//----- nvinfo : EIATTR_MAXREG_COUNT
	.align		4
        /*005c*/ 	.byte	0x03, 0x1b
        /*005e*/ 	.short	0x00ff


	//----- nvinfo : EIATTR_NUM_BARRIERS
	.align		4
        /*0060*/ 	.byte	0x02, 0x4c
        /*0062*/ 	.byte	0x01
	.zero		1


	//----- nvinfo : EIATTR_MERCURY_ISA_VERSION
	.align		4
        /*0064*/ 	.byte	0x03, 0x5f
        /*0066*/ 	.short	0x0101


	//----- nvinfo : EIATTR_VRC_CTA_INIT_COUNT
	.align		4
        /*0068*/ 	.byte	0x02, 0x4a
	.zero		1
	.zero		1


	//----- nvinfo : EIATTR_EXIT_INSTR_OFFSETS
	.align		4
        /*006c*/ 	.byte	0x04, 0x1c
        /*006e*/ 	.short	(.L_129 - .L_128)


	//   ....[0]....
.L_128:
        /*0070*/ 	.word	0x00000090


	//   ....[1]....
        /*0074*/ 	.word	0x00000150


	//----- nvinfo : EIATTR_CBANK_PARAM_SIZE
	.align		4
.L_129:
        /*0078*/ 	.byte	0x03, 0x19
        /*007a*/ 	.short	0x0020


	//----- nvinfo : EIATTR_PARAM_CBANK
	.align		4
        /*007c*/ 	.byte	0x04, 0x0a
        /*007e*/ 	.short	(.L_131 - .L_130)
	.align		4
.L_130:
        /*0080*/ 	.word	index@(.nv.constant0._Z18point_multiply_gpuPfS_S_ii)
        /*0084*/ 	.short	0x0380
        /*0086*/ 	.short	0x0020


	//----- nvinfo : EIATTR_SW_WAR
	.align		4
.L_131:
        /*0088*/ 	.byte	0x04, 0x36
        /*008a*/ 	.short	(.L_133 - .L_132)
.L_132:
        /*008c*/ 	.word	0x00000008
.L_133:


//--------------------- .nv.callgraph             --------------------------
	.section	.nv.callgraph,"",@"SHT_CUDA_CALLGRAPH"
	.align	4
	.sectionentsize	8
	.align		4
        /*0000*/ 	.word	0x00000000
	.align		4
        /*0004*/ 	.word	0xffffffff
	.align		4
        /*0008*/ 	.word	0x00000000
	.align		4
        /*000c*/ 	.word	0xfffffffe
	.align		4
        /*0010*/ 	.word	0x00000000
	.align		4
        /*0014*/ 	.word	0xfffffffd
	.align		4
        /*0018*/ 	.word	0x00000000
	.align		4
        /*001c*/ 	.word	0xfffffffc


//--------------------- .text._Z10fmeanr_gpuPfS_iii --------------------------
	.section	.text._Z10fmeanr_gpuPfS_iii,"ax",@progbits
	.align	128
        .global         _Z10fmeanr_gpuPfS_iii
        .type           _Z10fmeanr_gpuPfS_iii,@function
        .size           _Z10fmeanr_gpuPfS_iii,(.L_x_43 - _Z10fmeanr_gpuPfS_iii)
        .other          _Z10fmeanr_gpuPfS_iii,@"STO_CUDA_ENTRY STV_DEFAULT"
_Z10fmeanr_gpuPfS_iii:
.text._Z10fmeanr_gpuPfS_iii:
[----:B------:R-:W-:Y:S01]  /*0000*/  LDC R1, c[0x0][0x37c] ;  /* 0x0000df00ff017b82 */ /* 0x000fe20000000800 */
[----:B------:R-:W0:Y:S07]  /*0010*/  S2R R2, SR_CTAID.X ;  /* 0x0000000000027919 */ /* 0x000e2e0000002500 */
[----:B------:R-:W1:Y:S01]  /*0020*/  LDC R10, c[0x0][0x398] ;  /* 0x0000e600ff0a7b82 */ /* 0x000e620000000800 */
[----:B------:R-:W2:Y:S01]  /*0030*/  LDCU UR5, c[0x0][0x390] ;  /* 0x00007200ff0577ac */ /* 0x000ea20008000800 */
[----:B------:R-:W3:Y:S01]  /*0040*/  S2R R9, SR_TID.X ;  /* 0x0000000000097919 */ /* 0x000ee20000002100 */
[----:B------:R-:W2:Y:S02]  /*0050*/  LDCU UR4, c[0x0][0x394] ;  /* 0x00007280ff0477ac */ /* 0x000ea40008000800 */
[----:B--2---:R-:W-:Y:S01]  /*0060*/  UIMAD UR4, UR5, UR4, URZ ;  /* 0x00000004050472a4 */ /* 0x004fe2000f8e02ff */
[----:B-1----:R-:W-:-:S02]  /*0070*/  IADD3 R5, PT, PT, R10, 0x1, RZ ;  /* 0x000000010a057810 */ /* 0x002fc40007ffe0ff */
[----:B------:R-:W-:Y:S01]  /*0080*/  BAR.SYNC.DEFER_BLOCKING 0x0 ;  /* 0x0000000000007b1d */ /* 0x000fe20000010000 */
[CC--:B0-----:R-:W-:Y:S01]  /*0090*/  ISETP.GE.AND P1, PT, R2.reuse, R10.reuse, PT ;  /* 0x0000000a0200720c */ /* 0x0c1fe20003f26270 */
[----:B---3--:R-:W-:Y:S01]  /*00a0*/  IMAD R4, R2, UR5, R9 ;  /* 0x0000000502047c24 */ /* 0x008fe2000f8e0209 */
[----:B------:R-:W-:-:S04]  /*00b0*/  ISETP.GE.AND P0, PT, R9, R10, PT ;  /* 0x0000000a0900720c */ /* 0x000fc80003f06270 */
[----:B------:R-:W-:-:S07]  /*00c0*/  ISETP.GE.AND P2, PT, R4, UR4, PT ;  /* 0x0000000404007c0c */ /* 0x000fce000bf46270 */
[C-C-:B------:R-:W-:Y:S01]  /*00d0*/  @P1 IMAD.IADD R0, R2.reuse, 0x1, R10.reuse ;  /* 0x0000000102001824 */ /* 0x140fe200078e020a */
[----:B------:R-:W-:-:S04]  /*00e0*/  @P1 IADD3 R3, PT, PT, -R2, 0x200, R10 ;  /* 0x0000020002031810 */ /* 0x000fc80007ffe10a */
[----:B------:R-:W-:Y:S01]  /*00f0*/  ISETP.GT.OR P3, PT, R0, 0x1ff, !P1 ;  /* 0x000001ff0000780c */ /* 0x000fe20004f64670 */
[C-C-:B------:R-:W-:Y:S01]  /*0100*/  @P0 IMAD.IADD R0, R9.reuse, 0x1, R10.reuse ;  /* 0x0000000109000824 */ /* 0x140fe200078e020a */
[----:B------:R-:W-:-:S04]  /*0110*/  @P0 IADD3 R7, PT, PT, -R9, 0x200, R10 ;  /* 0x0000020009070810 */ /* 0x000fc80007ffe10a */
[----:B------:R-:W-:Y:S01]  /*0120*/  ISETP.GT.OR P4, PT, R0, 0x1ff, !P0 ;  /* 0x000001ff0000780c */ /* 0x000fe20004784670 */
[----:B------:R-:W-:-:S06]  /*0130*/  @!P1 IMAD.IADD R0, R5, 0x1, R2 ;  /* 0x0000000105009824 */ /* 0x000fcc00078e0202 */
[----:B------:R-:W-:Y:S01]  /*0140*/  @!P3 IMAD.IADD R3, R5, 0x1, R10 ;  /* 0x000000010503b824 */ /* 0x000fe200078e020a */
[----:B------:R-:W-:Y:S06]  /*0150*/  @P2 EXIT ;  /* 0x000000000000294d */ /* 0x000fec0003800000 */
[----:B------:R-:W-:Y:S01]  /*0160*/  @P1 MOV R0, R3 ;  /* 0x0000000300001202 */ /* 0x000fe20000000f00 */
[C-C-:B------:R-:W-:Y:S01]  /*0170*/  @!P4 IMAD.IADD R7, R5.reuse, 0x1, R10.reuse ;  /* 0x000000010507c824 */ /* 0x140fe200078e020a */
[----:B------:R-:W0:Y:S01]  /*0180*/  LDCU.64 UR8, c[0x0][0x358] ;  /* 0x00006b00ff0877ac */ /* 0x000e220008000a00 */
[----:B------:R-:W-:Y:S01]  /*0190*/  @!P0 IMAD.IADD R5, R5, 0x1, R9 ;  /* 0x0000000105058824 */ /* 0x000fe200078e0209 */
[----:B------:R-:W-:Y:S01]  /*01a0*/  ISETP.GE.AND P2, PT, R0, 0x1, PT ;  /* 0x000000010000780c */ /* 0x000fe20003f46270 */
[----:B------:R-:W-:Y:S01]  /*01b0*/  @!P0 IMAD.MOV.U32 R6, RZ, RZ, RZ ;  /* 0x000000ffff068224 */ /* 0x000fe200078e00ff */
[----:B------:R-:W-:Y:S01]  /*01c0*/  @!P1 MOV R18, RZ ;  /* 0x000000ff00129202 */ /* 0x000fe20000000f00 */
[--C-:B------:R-:W-:Y:S01]  /*01d0*/  @P1 IMAD.IADD R18, R2, 0x1, -R10.reuse ;  /* 0x0000000102121824 */ /* 0x100fe200078e0a0a */
[----:B------:R-:W-:Y:S01]  /*01e0*/  @P0 MOV R5, R7 ;  /* 0x0000000700050202 */ /* 0x000fe20000000f00 */
[----:B------:R-:W-:Y:S02]  /*01f0*/  @P0 IMAD.IADD R6, R9, 0x1, -R10 ;  /* 0x0000000109060824 */ /* 0x000fe400078e0a0a */
[----:B------:R-:W-:-:S06]  /*0200*/  IMAD.MOV.U32 R11, RZ, RZ, RZ ;  /* 0x000000ffff0b7224 */ /* 0x000fcc00078e00ff */
[----:B------:R-:W-:Y:S05]  /*0210*/  @!P2 BRA `(.L_x_0) ;  /* 0x00000008000ca947 */ /* 0x000fea0003800000 */
[----:B------:R-:W1:Y:S01]  /*0220*/  LDCU.64 UR6, c[0x0][0x380] ;  /* 0x00007000ff0677ac */ /* 0x000e620008000a00 */
[C---:B------:R-:W-:Y:S01]  /*0230*/  LOP3.LUT R20, R5.reuse, 0x7, RZ, 0xc0, !PT ;  /* 0x0000000705147812 */ /* 0x040fe200078ec0ff */
[----:B------:R-:W-:Y:S01]  /*0240*/  HFMA2 R11, -RZ, RZ, 0, 0 ;  /* 0x00000000ff0b7431 */ /* 0x000fe200000001ff */
[----:B------:R-:W-:Y:S01]  /*0250*/  LOP3.LUT R19, R5, 0xf, RZ, 0xc0, !PT ;  /* 0x0000000f05137812 */ /* 0x000fe200078ec0ff */
[----:B------:R-:W-:Y:S01]  /*0260*/  UMOV UR4, URZ ;  /* 0x000000ff00047c82 */ /* 0x000fe20008000000 */
[----:B------:R-:W-:Y:S01]  /*0270*/  VIMNMX R9, PT, PT, R9, R10, !PT ;  /* 0x0000000a09097248 */ /* 0x000fe20007fe0100 */
[----:B------:R-:W-:Y:S01]  /*0280*/  VIADD R3, R20, 0xffffffff ;  /* 0xffffffff14037836 */ /* 0x000fe20000000000 */
[----:B------:R-:W-:Y:S02]  /*0290*/  LOP3.LUT R8, R5, 0x7ffffff0, RZ, 0xc0, !PT ;  /* 0x7ffffff005087812 */ /* 0x000fe400078ec0ff */
[----:B------:R-:W-:Y:S01]  /*02a0*/  IADD3 R2, PT, PT, R19, -0x1, RZ ;  /* 0xffffffff13027810 */ /* 0x000fe20007ffe0ff */
[----:B------:R-:W-:Y:S01]  /*02b0*/  IMAD.IADD R9, R9, 0x1, -R10 ;  /* 0x0000000109097824 */ /* 0x000fe200078e0a0a */
[----:B------:R-:W-:Y:S01]  /*02c0*/  ISETP.GE.U32.AND P1, PT, R3, 0x3, PT ;  /* 0x000000030300780c */ /* 0x000fe20003f26070 */
[----:B------:R-:W-:Y:S01]  /*02d0*/  IMAD.MOV R10, RZ, RZ, -R8 ;  /* 0x000000ffff0a7224 */ /* 0x000fe200078e0a08 */
[----:B------:R-:W-:-:S02]  /*02e0*/  ISETP.GE.U32.AND P0, PT, R2, 0x7, PT ;  /* 0x000000070200780c */ /* 0x000fc40003f06070 */
[----:B------:R-:W-:Y:S01]  /*02f0*/  LOP3.LUT R21, R5, 0x3, RZ, 0xc0, !PT ;  /* 0x0000000305157812 */ /* 0x000fe200078ec0ff */
[----:B-1----:R-:W-:-:S04]  /*0300*/  UIADD3 UR5, UP0, UPT, UR6, 0x20, URZ ;  /* 0x0000002006057890 */ /* 0x002fc8000ff1e0ff */
[----:B------:R-:W-:-:S12]  /*0310*/  UIADD3.X UR6, UPT, UPT, URZ, UR7, URZ, UP0, !UPT ;  /* 0x00000007ff067290 */ /* 0x000fd800087fe4ff */
.L_x_11:
[----:B------:R-:W-:Y:S01]  /*0320*/  ISETP.GE.AND P2, PT, R5, 0x1, PT ;  /* 0x000000010500780c */ /* 0x000fe20003f46270 */
[----:B------:R-:W-:-:S12]  /*0330*/  BSSY.RECONVERGENT B0, `(.L_x_1) ;  /* 0x000006e000007945 */ /* 0x000fd80003800200 */
[----:B------:R-:W-:Y:S05]  /*0340*/  @!P2 BRA `(.L_x_2) ;  /* 0x0000000400b0a947 */ /* 0x000fea0003800000 */
[----:B------:R-:W1:Y:S01]  /*0350*/  LDC R2, c[0x0][0x390] ;  /* 0x0000e400ff027b82 */ /* 0x000e620000000800 */
[----:B------:R-:W-:Y:S01]  /*0360*/  ISETP.GE.U32.AND P2, PT, R5, 0x10, PT ;  /* 0x000000100500780c */ /* 0x000fe20003f46070 */
[----:B------:R-:W-:Y:S01]  /*0370*/  VIADD R13, R18, UR4 ;  /* 0x00000004120d7c36 */ /* 0x000fe20008000000 */
[----:B------:R-:W-:Y:S01]  /*0380*/  BSSY.RECONVERGENT B1, `(.L_x_3) ;  /* 0x0000030000017945 */ /* 0x000fe20003800200 */
[----:B------:R-:W-:Y:S02]  /*0390*/  HFMA2 R12, -RZ, RZ, 0, 0 ;  /* 0x00000000ff0c7431 */ /* 0x000fe400000001ff */
[----:B-1----:R-:W-:-:S08]  /*03a0*/  IMAD R7, R13, R2, R6 ;  /* 0x000000020d077224 */ /* 0x002fd000078e0206 */
[----:B------:R-:W-:Y:S05]  /*03b0*/  @!P2 BRA `(.L_x_4) ;  /* 0x0000000000b0a947 */ /* 0x000fea0003800000 */
[----:B------:R-:W-:Y:S01]  /*03c0*/  BSSY.RECONVERGENT B2, `(.L_x_5) ;  /* 0x000002a000027945 */ /* 0x000fe20003800200 */
[----:B------:R-:W-:Y:S02]  /*03d0*/  IMAD R13, R13, R2, R9 ;  /* 0x000000020d0d7224 */ /* 0x000fe400078e0209 */
[----:B------:R-:W-:-:S07]  /*03e0*/  IMAD.MOV.U32 R12, RZ, RZ, R10 ;  /* 0x000000ffff0c7224 */ /* 0x000fce00078e000a */
.L_x_6:
[----:B------:R-:W-:Y:S01]  /*03f0*/  MOV R3, UR6 ;  /* 0x0000000600037c02 */ /* 0x000fe20008000f00 */
[----:B------:R-:W-:-:S04]  /*0400*/  IMAD.U32 R2, RZ, RZ, UR5 ;  /* 0x00000005ff027e24 */ /* 0x000fc8000f8e00ff */
[----:B------:R-:W-:-:S05]  /*0410*/  IMAD.WIDE R2, R13, 0x4, R2 ;  /* 0x000000040d027825 */ /* 0x000fca00078e0202 */
[----:B0-----:R-:W2:Y:S04]  /*0420*/  LDG.E R26, desc[UR8][R2.64+-0x20] ;  /* 0xffffe008021a7981 */ /* 0x001ea8000c1e1900 */
[----:B------:R-:W3:Y:S04]  /*0430*/  LDG.E R27, desc[UR8][R2.64+-0x1c] ;  /* 0xffffe408021b7981 */ /* 0x000ee8000c1e1900 */
[----:B------:R-:W4:Y:S04]  /*0440*/  LDG.E R25, desc[UR8][R2.64+-0x18] ;  /* 0xffffe80802197981 */ /* 0x000f28000c1e1900 */
[----:B------:R-:W5:Y:S04]  /*0450*/  LDG.E R24, desc[UR8][R2.64+-0x14] ;  /* 0xffffec0802187981 */ /* 0x000f68000c1e1900 */
[----:B------:R-:W5:Y:S04]  /*0460*/  LDG.E R23, desc[UR8][R2.64+-0x10] ;  /* 0xfffff00802177981 */ /* 0x000f68000c1e1900 */
[----:B------:R-:W5:Y:S04]  /*0470*/  LDG.E R22, desc[UR8][R2.64+-0xc] ;  /* 0xfffff40802167981 */ /* 0x000f68000c1e1900 */
[----:B------:R-:W5:Y:S04]  /*0480*/  LDG.E R14, desc[UR8][R2.64+-0x8] ;  /* 0xfffff808020e7981 */ /* 0x000f68000c1e1900 */
[----:B------:R-:W5:Y:S04]  /*0490*/  LDG.E R16, desc[UR8][R2.64+-0x4] ;  /* 0xfffffc0802107981 */ /* 0x000f68000c1e1900 */
[----:B------:R-:W5:Y:S04]  /*04a0*/  LDG.E R15, desc[UR8][R2.64] ;  /* 0x00000008020f7981 */ /* 0x000f68000c1e1900 */
[----:B------:R-:W5:Y:S01]  /*04b0*/  LDG.E R17, desc[UR8][R2.64+0x4] ;  /* 0x0000040802117981 */ /* 0x000f62000c1e1900 */
[----:B--2---:R-:W-:-:S03]  /*04c0*/  FADD R26, R26, R11 ;  /* 0x0000000b1a1a7221 */ /* 0x004fc60000000000 */
[----:B------:R-:W2:Y:S01]  /*04d0*/  LDG.E R11, desc[UR8][R2.64+0x8] ;  /* 0x00000808020b7981 */ /* 0x000ea2000c1e1900 */
[----:B---3--:R-:W-:-:S04]  /*04e0*/  FADD R26, R26, R27 ;  /* 0x0000001b1a1a7221 */ /* 0x008fc80000000000 */
[----:B----4-:R-:W-:Y:S02]  /*04f0*/  FADD R27, R26, R25 ;  /* 0x000000191a1b7221 */ /* 0x010fe40000000000 */
[----:B------:R-:W3:Y:S02]  /*0500*/  LDG.E R25, desc[UR8][R2.64+0xc] ;  /* 0x00000c0802197981 */ /* 0x000ee4000c1e1900 */
[----:B-----5:R-:W-:Y:S02]  /*0510*/  FADD R26, R27, R24 ;  /* 0x000000181b1a7221 */ /* 0x020fe40000000000 */
[----:B------:R-:W4:Y:S02]  /*0520*/  LDG.E R24, desc[UR8][R2.64+0x10] ;  /* 0x0000100802187981 */ /* 0x000f24000c1e1900 */
[----:B------:R-:W-:Y:S02]  /*0530*/  FADD R27, R26, R23 ;  /* 0x000000171a1b7221 */ /* 0x000fe40000000000 */
[----:B------:R-:W5:Y:S02]  /*0540*/  LDG.E R23, desc[UR8][R2.64+0x14] ;  /* 0x0000140802177981 */ /* 0x000f64000c1e1900 */
[----:B------:R-:W-:-:S02]  /*0550*/  FADD R27, R27, R22 ;  /* 0x000000161b1b7221 */ /* 0x000fc40000000000 */
[----:B------:R-:W5:Y:S04]  /*0560*/  LDG.E R22, desc[UR8][R2.64+0x18] ;  /* 0x0000180802167981 */ /* 0x000f68000c1e1900 */
[----:B------:R-:W5:Y:S01]  /*0570*/  LDG.E R26, desc[UR8][R2.64+0x1c] ;  /* 0x00001c08021a7981 */ /* 0x000f62000c1e1900 */
[----:B------:R-:W-:-:S04]  /*0580*/  FADD R27, R27, R14 ;  /* 0x0000000e1b1b7221 */ /* 0x000fc80000000000 */
[----:B------:R-:W-:-:S04]  /*0590*/  FADD R16, R27, R16 ;  /* 0x000000101b107221 */ /* 0x000fc80000000000 */
[----:B------:R-:W-:-:S04]  /*05a0*/  FADD R16, R16, R15 ;  /* 0x0000000f10107221 */ /* 0x000fc80000000000 */
[----:B------:R-:W-:Y:S01]  /*05b0*/  FADD R16, R16, R17 ;  /* 0x0000001110107221 */ /* 0x000fe20000000000 */
[----:B------:R-:W-:-:S05]  /*05c0*/  VIADD R12, R12, 0x10 ;  /* 0x000000100c0c7836 */ /* 0x000fca0000000000 */
[----:B------:R-:W-:Y:S01]  /*05d0*/  ISETP.NE.AND P2, PT, R12, RZ, PT ;  /* 0x000000ff0c00720c */ /* 0x000fe20003f45270 */
[----:B------:R-:W-:Y:S02]  /*05e0*/  VIADD R13, R13, 0x10 ;  /* 0x000000100d0d7836 */ /* 0x000fe40000000000 */
[----:B--2---:R-:W-:-:S04]  /*05f0*/  FADD R16, R16, R11 ;  /* 0x0000000b10107221 */ /* 0x004fc80000000000 */
[----:B---3--:R-:W-:-:S04]  /*0600*/  FADD R25, R16, R25 ;  /* 0x0000001910197221 */ /* 0x008fc80000000000 */
[----:B----4-:R-:W-:-:S04]  /*0610*/  FADD R24, R25, R24 ;  /* 0x0000001819187221 */ /* 0x010fc80000000000 */
[----:B-----5:R-:W-:-:S04]  /*0620*/  FADD R23, R24, R23 ;  /* 0x0000001718177221 */ /* 0x020fc80000000000 */
[----:B------:R-:W-:-:S04]  /*0630*/  FADD R23, R23, R22 ;  /* 0x0000001617177221 */ /* 0x000fc80000000000 */
[----:B------:R-:W-:Y:S01]  /*0640*/  FADD R11, R23, R26 ;  /* 0x0000001a170b7221 */ /* 0x000fe20000000000 */
[----:B------:R-:W-:Y:S06]  /*0650*/  @P2 BRA `(.L_x_6) ;  /* 0xfffffffc00642947 */ /* 0x000fec000383ffff */
[----:B------:R-:W-:Y:S05]  /*0660*/  BSYNC.RECONVERGENT B2 ;  /* 0x0000000000027941 */ /* 0x000fea0003800200 */
.L_x_5:
[----:B------:R-:W-:-:S07]  /*0670*/  MOV R12, R8 ;  /* 0x00000008000c7202 */ /* 0x000fce0000000f00 */
.L_x_4:
[----:B0-----:R-:W-:Y:S05]  /*0680*/  BSYNC.RECONVERGENT B1 ;  /* 0x0000000000017941 */ /* 0x001fea0003800200 */
.L_x_3:
[----:B------:R-:W-:-:S13]  /*0690*/  ISETP.NE.AND P2, PT, R19, RZ, PT ;  /* 0x000000ff1300720c */ /* 0x000fda0003f45270 */
[----:B------:R-:W-:Y:S05]  /*06a0*/  @!P2 BRA `(.L_x_2) ;  /* 0x0000000000d8a947 */ /* 0x000fea0003800000 */
[----:B------:R-:W-:Y:S01]  /*06b0*/  BSSY.RECONVERGENT B1, `(.L_x_7) ;  /* 0x0000017000017945 */ /* 0x000fe20003800200 */
[----:B------:R-:W-:-:S03]  /*06c0*/  ISETP.NE.AND P2, PT, R20, RZ, PT ;  /* 0x000000ff1400720c */ /* 0x000fc60003f45270 */
[----:B------:R-:W-:Y:S10]  /*06d0*/  @!P0 BRA `(.L_x_8) ;  /* 0x0000000000508947 */ /* 0x000ff40003800000 */
[----:B------:R-:W0:Y:S01]  /*06e0*/  LDC.64 R2, c[0x0][0x380] ;  /* 0x0000e000ff027b82 */ /* 0x000e220000000a00 */
[----:B------:R-:W-:-:S04]  /*06f0*/  IMAD.IADD R13, R7, 0x1, R12 ;  /* 0x00000001070d7824 */ /* 0x000fc800078e020c */
[----:B0-----:R-:W-:-:S05]  /*0700*/  IMAD.WIDE R2, R13, 0x4, R2 ;  /* 0x000000040d027825 */ /* 0x001fca00078e0202 */
[----:B------:R-:W2:Y:S04]  /*0710*/  LDG.E R14, desc[UR8][R2.64] ;  /* 0x00000008020e7981 */ /* 0x000ea8000c1e1900 */
[----:B------:R-:W3:Y:S04]  /*0720*/  LDG.E R15, desc[UR8][R2.64+0x4] ;  /* 0x00000408020f7981 */ /* 0x000ee8000c1e1900 */
[----:B------:R-:W4:Y:S04]  /*0730*/  LDG.E R17, desc[UR8][R2.64+0x8] ;  /* 0x0000080802117981 */ /* 0x000f28000c1e1900 */
[----:B------:R-:W5:Y:S04]  /*0740*/  LDG.E R23, desc[UR8][R2.64+0xc] ;  /* 0x00000c0802177981 */ /* 0x000f68000c1e1900 */
[----:B------:R-:W5:Y:S04]  /*0750*/  LDG.E R25, desc[UR8][R2.64+0x10] ;  /* 0x0000100802197981 */ /* 0x000f68000c1e1900 */
[----:B------:R-:W5:Y:S04]  /*0760*/  LDG.E R27, desc[UR8][R2.64+0x14] ;  /* 0x00001408021b7981 */ /* 0x000f68000c1e1900 */
[----:B------:R-:W5:Y:S04]  /*0770*/  LDG.E R13, desc[UR8][R2.64+0x18] ;  /* 0x00001808020d7981 */ /* 0x000f68000c1e1900 */
[----:B------:R-:W5:Y:S01]  /*0780*/  LDG.E R16, desc[UR8][R2.64+0x1c] ;  /* 0x00001c0802107981 */ /* 0x000f62000c1e1900 */
[----:B------:R-:W-:-:S02]  /*0790*/  VIADD R12, R12, 0x8 ;  /* 0x000000080c0c7836 */ /* 0x000fc40000000000 */
[----:B--2---:R-:W-:-:S04]  /*07a0*/  FADD R14, R11, R14 ;  /* 0x0000000e0b0e7221 */ /* 0x004fc80000000000 */
[----:B---3--:R-:W-:-:S04]  /*07b0*/  FADD R14, R14, R15 ;  /* 0x0000000f0e0e7221 */ /* 0x008fc80000000000 */
[----:B----4-:R-:W-:-:S04]  /*07c0*/  FADD R14, R14, R17 ;  /* 0x000000110e0e7221 */ /* 0x010fc80000000000 */
[----:B-----5:R-:W-:-:S04]  /*07d0*/  FADD R14, R14, R23 ;  /* 0x000000170e0e7221 */ /* 0x020fc80000000000 */
[----:B------:R-:W-:-:S04]  /*07e0*/  FADD R14, R14, R25 ;  /* 0x000000190e0e7221 */ /* 0x000fc80000000000 */
[----:B------:R-:W-:-:S04]  /*07f0*/  FADD R14, R14, R27 ;  /* 0x0000001b0e0e7221 */ /* 0x000fc80000000000 */
[----:B------:R-:W-:-:S04]  /*0800*/  FADD R13, R14, R13 ;  /* 0x0000000d0e0d7221 */ /* 0x000fc80000000000 */
[----:B------:R-:W-:-:S07]  /*0810*/  FADD R11, R13, R16 ;  /* 0x000000100d0b7221 */ /* 0x000fce0000000000 */
.L_x_8:
[----:B------:R-:W-:Y:S05]  /*0820*/  BSYNC.RECONVERGENT B1 ;  /* 0x0000000000017941 */ /* 0x000fea0003800200 */
.L_x_7:
[----:B------:R-:W-:Y:S05]  /*0830*/  @!P2 BRA `(.L_x_2) ;  /* 0x000000000074a947 */ /* 0x000fea0003800000 */
[----:B------:R-:W-:Y:S01]  /*0840*/  BSSY.RECONVERGENT B1, `(.L_x_9) ;  /* 0x000000f000017945 */ /* 0x000fe20003800200 */
[----:B------:R-:W-:-:S03]  /*0850*/  ISETP.NE.AND P2, PT, R21, RZ, PT ;  /* 0x000000ff1500720c */ /* 0x000fc60003f45270 */
[----:B------:R-:W-:Y:S10]  /*0860*/  @!P1 BRA `(.L_x_10) ;  /* 0x0000000000309947 */ /* 0x000ff40003800000 */
[----:B------:R-:W0:Y:S01]  /*0870*/  LDC.64 R2, c[0x0][0x380] ;  /* 0x0000e000ff027b82 */ /* 0x000e220000000a00 */
[----:B------:R-:W-:-:S05]  /*0880*/  IADD3 R13, PT, PT, R7, R12, RZ ;  /* 0x0000000c070d7210 */ /* 0x000fca0007ffe0ff */
[----:B0-----:R-:W-:-:S05]  /*0890*/  IMAD.WIDE R2, R13, 0x4, R2 ;  /* 0x000000040d027825 */ /* 0x001fca00078e0202 */
[----:B------:R-:W2:Y:S04]  /*08a0*/  LDG.E R14, desc[UR8][R2.64] ;  /* 0x00000008020e7981 */ /* 0x000ea8000c1e1900 */
[----:B------:R-:W3:Y:S04]  /*08b0*/  LDG.E R13, desc[UR8][R2.64+0x4] ;  /* 0x00000408020d7981 */ /* 0x000ee8000c1e1900 */
[----:B------:R-:W4:Y:S04]  /*08c0*/  LDG.E R16, desc[UR8][R2.64+0x8] ;  /* 0x0000080802107981 */ /* 0x000f28000c1e1900 */
[----:B------:R-:W5:Y:S01]  /*08d0*/  LDG.E R22, desc[UR8][R2.64+0xc] ;  /* 0x00000c0802167981 */ /* 0x000f62000c1e1900 */
[----:B------:R-:W-:-:S02]  /*08e0*/  VIADD R12, R12, 0x4 ;  /* 0x000000040c0c7836 */ /* 0x000fc40000000000 */
[----:B--2---:R-:W-:-:S04]  /*08f0*/  FADD R14, R11, R14 ;  /* 0x0000000e0b0e7221 */ /* 0x004fc80000000000 */
[----:B---3--:R-:W-:-:S04]  /*0900*/  FADD R13, R14, R13 ;  /* 0x0000000d0e0d7221 */ /* 0x008fc80000000000 */
[----:B----4-:R-:W-:-:S04]  /*0910*/  FADD R13, R13, R16 ;  /* 0x000000100d0d7221 */ /* 0x010fc80000000000 */
[----:B-----5:R-:W-:-:S07]  /*0920*/  FADD R11, R13, R22 ;  /* 0x000000160d0b7221 */ /* 0x020fce0000000000 */
.L_x_10:
[----:B------:R-:W-:Y:S05]  /*0930*/  BSYNC.RECONVERGENT B1 ;  /* 0x0000000000017941 */ /* 0x000fea0003800200 */
.L_x_9:
[----:B------:R-:W-:Y:S05]  /*0940*/  @!P2 BRA `(.L_x_2) ;  /* 0x000000000030a947 */ /* 0x000fea0003800000 */
[----:B------:R-:W0:Y:S01]  /*0950*/  LDC.64 R2, c[0x0][0x380] ;  /* 0x0000e000ff027b82 */ /* 0x000e220000000a00 */
[----:B------:R-:W-:-:S04]  /*0960*/  IMAD.IADD R7, R7, 0x1, R12 ;  /* 0x0000000107077824 */ /* 0x000fc800078e020c */
[----:B0-----:R-:W-:-:S05]  /*0970*/  IMAD.WIDE R2, R7, 0x4, R2 ;  /* 0x0000000407027825 */ /* 0x001fca00078e0202 */
[----:B------:R-:W2:Y:S01]  /*0980*/  LDG.E R12, desc[UR8][R2.64] ;  /* 0x00000008020c7981 */ /* 0x000ea2000c1e1900 */
[----:B------:R-:W-:Y:S01]  /*0990*/  ISETP.NE.AND P2, PT, R21, 0x1, PT ;  /* 0x000000011500780c */ /* 0x000fe20003f45270 */
[----:B--2---:R-:W-:-:S12]  /*09a0*/  FADD R11, R11, R12 ;  /* 0x0000000c0b0b7221 */ /* 0x004fd80000000000 */
[----:B------:R-:W-:Y:S05]  /*09b0*/  @!P2 BRA `(.L_x_2) ;  /* 0x000000000014a947 */ /* 0x000fea0003800000 */
[----:B------:R-:W-:Y:S01]  /*09c0*/  ISETP.NE.AND P2, PT, R21, 0x2, PT ;  /* 0x000000021500780c */ /* 0x000fe20003f45270 */
[----:B------:R-:W2:-:S12]  /*09d0*/  LDG.E R12, desc[UR8][R2.64+0x4] ;  /* 0x00000408020c7981 */ /* 0x000e98000c1e1900 */
[----:B------:R-:W3:Y:S01]  /*09e0*/  @P2 LDG.E R14, desc[UR8][R2.64+0x8] ;  /* 0x00000808020e2981 */ /* 0x000ee2000c1e1900 */
[----:B--2---:R-:W-:-:S04]  /*09f0*/  FADD R11, R11, R12 ;  /* 0x0000000c0b0b7221 */ /* 0x004fc80000000000 */
[----:B---3--:R-:W-:-:S07]  /*0a00*/  @P2 FADD R11, R11, R14 ;  /* 0x0000000e0b0b2221 */ /* 0x008fce0000000000 */
.L_x_2:
[----:B0-----:R-:W-:Y:S05]  /*0a10*/  BSYNC.RECONVERGENT B0 ;  /* 0x0000000000007941 */ /* 0x001fea0003800200 */
.L_x_1:
[----:B------:R-:W-:-:S06]  /*0a20*/  UIADD3 UR4, UPT, UPT, UR4, 0x1, URZ ;  /* 0x0000000104047890 */ /* 0x000fcc000fffe0ff */
[----:B------:R-:W-:-:S13]  /*0a30*/  ISETP.NE.AND P2, PT, R0, UR4, PT ;  /* 0x0000000400007c0c */ /* 0x000fda000bf45270 */
[----:B------:R-:W-:Y:S05]  /*0a40*/  @P2 BRA `(.L_x_11) ;  /* 0xfffffff800342947 */ /* 0x000fea000383ffff */
.L_x_0:
[----:B------:R-:W-:Y:S01]  /*0a50*/  IMAD R0, R5, R0, RZ ;  /* 0x0000000005007224 */ /* 0x000fe200078e02ff */
[----:B------:R-:W-:Y:S04]  /*0a60*/  BSSY.RECONVERGENT B0, `(.L_x_12) ;  /* 0x000000e000007945 */ /* 0x000fe80003800200 */
[----:B------:R-:W-:-:S04]  /*0a70*/  I2FP.F32.S32 R6, R0 ;  /* 0x0000000000067245 */ /* 0x000fc80000201400 */
[----:B------:R-:W1:Y:S08]  /*0a80*/  MUFU.RCP R0, R6 ;  /* 0x0000000600007308 */ /* 0x000e700000001000 */
[----:B------:R-:W2:Y:S01]  /*0a90*/  FCHK P0, R11, R6 ;  /* 0x000000060b007302 */ /* 0x000ea20000000000 */
[----:B-1----:R-:W-:-:S04]  /*0aa0*/  FFMA R3, -R6, R0, 1 ;  /* 0x3f80000006037423 */ /* 0x002fc80000000100 */
[----:B------:R-:W-:-:S04]  /*0ab0*/  FFMA R0, R0, R3, R0 ;  /* 0x0000000300007223 */ /* 0x000fc80000000000 */
[----:B------:R-:W-:-:S04]  /*0ac0*/  FFMA R2, R0, R11, RZ ;  /* 0x0000000b00027223 */ /* 0x000fc800000000ff */
[----:B------:R-:W-:-:S04]  /*0ad0*/  FFMA R3, -R6, R2, R11 ;  /* 0x0000000206037223 */ /* 0x000fc8000000010b */
[----:B------:R-:W-:Y:S01]  /*0ae0*/  FFMA R7, R0, R3, R2 ;  /* 0x0000000300077223 */ /* 0x000fe20000000002 */
[----:B--2---:R-:W-:Y:S06]  /*0af0*/  @!P0 BRA `(.L_x_13) ;  /* 0x0000000000108947 */ /* 0x004fec0003800000 */
[----:B------:R-:W-:Y:S02]  /*0b00*/  MOV R3, R11 ;  /* 0x0000000b00037202 */ /* 0x000fe40000000f00 */
[----:B------:R-:W-:-:S07]  /*0b10*/  MOV R2, 0xb30 ;  /* 0x00000b3000027802 */ /* 0x000fce0000000f00 */
[----:B0-----:R-:W-:Y:S05]  /*0b20*/  CALL.REL.NOINC `($__internal_0_$__cuda_sm3x_div_rn_noftz_f32_slowpath) ;  /* 0x0000000000187944 */ /* 0x001fea0003c00000 */
[----:B------:R-:W-:-:S07]  /*0b30*/  IMAD.MOV.U32 R7, RZ, RZ, R0 ;  /* 0x000000ffff077224 */ /* 0x000fce00078e0000 */
.L_x_13:
[----:B0-----:R-:W-:Y:S05]  /*0b40*/  BSYNC.RECONVERGENT B0 ;  /* 0x0000000000007941 */ /* 0x001fea0003800200 */
.L_x_12:
[----:B------:R-:W0:Y:S02]  /*0b50*/  LDC.64 R2, c[0x0][0x388] ;  /* 0x0000e200ff027b82 */ /* 0x000e240000000a00 */
[----:B0-----:R-:W-:-:S05]  /*0b60*/  IMAD.WIDE R4, R4, 0x4, R2 ;  /* 0x0000000404047825 */ /* 0x001fca00078e0202 */
[----:B------:R-:W-:Y:S01]  /*0b70*/  STG.E desc[UR8][R4.64], R7 ;  /* 0x0000000704007986 */ /* 0x000fe2000c101908 */
[----:B------:R-:W-:Y:S05]  /*0b80*/  EXIT ;  /* 0x000000000000794d */ /* 0x000fea0003800000 */
        .weak           $__internal_0_$__cuda_sm3x_div_rn_noftz_f32_slowpath
        .type           $__internal_0_$__cuda_sm3x_div_rn_noftz_f32_slowpath,@function
        .size           $__internal_0_$__cuda_sm3x_div_rn_noftz_f32_slowpath,(.L_x_43 - $__internal_0_$__cuda_sm3x_div_rn_noftz_f32_slowpath)
$__internal_0_$__cuda_sm3x_div_rn_noftz_f32_slowpath:
[----:B------:R-:W-:Y:S01]  /*0b90*/  SHF.R.U32.HI R5, RZ, 0x17, R6 ;  /* 0x00000017ff057819 */ /* 0x000fe20000011606 */
[----:B------:R-:W-:Y:S01]  /*0ba0*/  BSSY.RECONVERGENT B1, `(.L_x_14) ;  /* 0x0000063000017945 */ /* 0x000fe20003800200 */
[----:B------:R-:W-:Y:S02]  /*0bb0*/  SHF.R.U32.HI R0, RZ, 0x17, R3 ;  /* 0x00000017ff007819 */ /* 0x000fe40000011603 */
[----:B------:R-:W-:Y:S02]  /*0bc0*/  LOP3.LUT R13, R5, 0xff, RZ, 0xc0, !PT ;  /* 0x000000ff050d7812 */ /* 0x000fe400078ec0ff */
[----:B------:R-:W-:Y:S02]  /*0bd0*/  LOP3.LUT R10, R0, 0xff, RZ, 0xc0, !PT ;  /* 0x000000ff000a7812 */ /* 0x000fe400078ec0ff */
[----:B------:R-:W-:-:S03]  /*0be0*/  IADD3 R8, PT, PT, R13, -0x1, RZ ;  /* 0xffffffff0d087810 */ /* 0x000fc60007ffe0ff */
[----:B------:R-:W-:Y:S01]  /*0bf0*/  VIADD R7, R10, 0xffffffff ;  /* 0xffffffff0a077836 */ /* 0x000fe20000000000 */
[----:B------:R-:W-:-:S04]  /*0c00*/  ISETP.GT.U32.AND P0, PT, R8, 0xfd, PT ;  /* 0x000000fd0800780c */ /* 0x000fc80003f04070 */
[----:B------:R-:W-:-:S13]  /*0c10*/  ISETP.GT.U32.OR P0, PT, R7, 0xfd, P0 ;  /* 0x000000fd0700780c */ /* 0x000fda0000704470 */
[----:B------:R-:W-:Y:S01]  /*0c20*/  @!P0 MOV R5, RZ ;  /* 0x000000ff00058202 */ /* 0x000fe20000000f00 */
[----:B------:R-:W-:Y:S06]  /*0c30*/  @!P0 BRA `(.L_x_15) ;  /* 0x0000000000608947 */ /* 0x000fec0003800000 */
[----:B------:R-:W-:Y:S01]  /*0c40*/  FSETP.GTU.FTZ.AND P0, PT, |R3|, +INF , PT ;  /* 0x7f8000000300780b */ /* 0x000fe20003f1c200 */
[----:B------:R-:W-:Y:S01]  /*0c50*/  IMAD.MOV.U32 R0, RZ, RZ, R6 ;  /* 0x000000ffff007224 */ /* 0x000fe200078e0006 */
[----:B------:R-:W-:-:S04]  /*0c60*/  FSETP.GTU.FTZ.AND P1, PT, |R6|, +INF , PT ;  /* 0x7f8000000600780b */ /* 0x000fc80003f3c200 */
[----:B------:R-:W-:-:S13]  /*0c70*/  PLOP3.LUT P0, PT, P0, P1, PT, 0xf8, 0x8f ;  /* 0x00000000008f781c */ /* 0x000fda0000703f70 */
[----:B------:R-:W-:Y:S05]  /*0c80*/  @P0 BRA `(.L_x_16) ;  /* 0x00000004004c0947 */ /* 0x000fea0003800000 */
[----:B------:R-:W-:-:S13]  /*0c90*/  LOP3.LUT P0, RZ, R6, 0x7fffffff, R3, 0xc8, !PT ;  /* 0x7fffffff06ff7812 */ /* 0x000fda000780c803 */
[----:B------:R-:W-:Y:S05]  /*0ca0*/  @!P0 BRA `(.L_x_17) ;  /* 0x00000004003c8947 */ /* 0x000fea0003800000 */
[C---:B------:R-:W-:Y:S02]  /*0cb0*/  FSETP.NEU.FTZ.AND P1, PT, |R3|.reuse, +INF , PT ;  /* 0x7f8000000300780b */ /* 0x040fe40003f3d200 */
[----:B------:R-:W-:Y:S02]  /*0cc0*/  FSETP.NEU.FTZ.AND P2, PT, |R0|, +INF , PT ;  /* 0x7f8000000000780b */ /* 0x000fe40003f5d200 */
[----:B------:R-:W-:-:S11]  /*0cd0*/  FSETP.NEU.FTZ.AND P0, PT, |R3|, +INF , PT ;  /* 0x7f8000000300780b */ /* 0x000fd60003f1d200 */
[----:B------:R-:W-:Y:S05]  /*0ce0*/  @!P2 BRA !P1, `(.L_x_17) ;  /* 0x00000004002ca947 */ /* 0x000fea0004800000 */
[----:B------:R-:W-:-:S04]  /*0cf0*/  LOP3.LUT P1, RZ, R3, 0x7fffffff, RZ, 0xc0, !PT ;  /* 0x7fffffff03ff7812 */ /* 0x000fc8000782c0ff */
[----:B------:R-:W-:-:S13]  /*0d00*/  PLOP3.LUT P1, PT, P2, P1, PT, 0x2f, 0xf2 ;  /* 0x0000000000f2781c */ /* 0x000fda0001722577 */
[----:B------:R-:W-:Y:S05]  /*0d10*/  @P1 BRA `(.L_x_18) ;  /* 0x0000000400181947 */ /* 0x000fea0003800000 */
[----:B------:R-:W-:-:S04]  /*0d20*/  LOP3.LUT P1, RZ, R6, 0x7fffffff, RZ, 0xc0, !PT ;  /* 0x7fffffff06ff7812 */ /* 0x000fc8000782c0ff */
[----:B------:R-:W-:-:S13]  /*0d30*/  PLOP3.LUT P0, PT, P0, P1, PT, 0x2f, 0xf2 ;  /* 0x0000000000f2781c */ /* 0x000fda0000702577 */
[----:B------:R-:W-:Y:S05]  /*0d40*/  @P0 BRA `(.L_x_19) ;  /* 0x0000000400000947 */ /* 0x000fea0003800000 */
[----:B------:R-:W-:Y:S02]  /*0d50*/  ISETP.GE.AND P0, PT, R7, RZ, PT ;  /* 0x000000ff0700720c */ /* 0x000fe40003f06270 */
[----:B------:R-:W-:-:S11]  /*0d60*/  ISETP.GE.AND P1, PT, R8, RZ, PT ;  /* 0x000000ff0800720c */ /* 0x000fd60003f26270 */
[----:B------:R-:W-:Y:S01]  /*0d70*/  @P0 MOV R5, RZ ;  /* 0x000000ff00050202 */ /* 0x000fe20000000f00 */
[----:B------:R-:W-:Y:S02]  /*0d80*/  @!P0 IMAD.MOV.U32 R5, RZ, RZ, -0x40 ;  /* 0xffffffc0ff058424 */ /* 0x000fe400078e00ff */
[----:B------:R-:W-:Y:S01]  /*0d90*/  @!P0 FFMA R3, R3, 1.84467440737095516160e+19, RZ ;  /* 0x5f80000003038823 */ /* 0x000fe200000000ff */
[----:B------:R-:W-:Y:S02]  /*0da0*/  @!P1 FFMA R6, R0, 1.84467440737095516160e+19, RZ ;  /* 0x5f80000000069823 */ /* 0x000fe400000000ff */
[----:B------:R-:W-:-:S07]  /*0db0*/  @!P1 IADD3 R5, PT, PT, R5, 0x40, RZ ;  /* 0x0000004005059810 */ /* 0x000fce0007ffe0ff */
.L_x_15:
[----:B------:R-:W-:Y:S01]  /*0dc0*/  LEA R7, R13, 0xc0800000, 0x17 ;  /* 0xc08000000d077811 */ /* 0x000fe200078eb8ff */
[----:B------:R-:W-:Y:S04]  /*0dd0*/  BSSY.RECONVERGENT B2, `(.L_x_20) ;  /* 0x0000036000027945 */ /* 0x000fe80003800200 */
[----:B------:R-:W-:Y:S01]  /*0de0*/  IMAD.IADD R7, R6, 0x1, -R7 ;  /* 0x0000000106077824 */ /* 0x000fe200078e0a07 */
[----:B------:R-:W-:-:S03]  /*0df0*/  IADD3 R6, PT, PT, R10, -0x7f, RZ ;  /* 0xffffff810a067810 */ /* 0x000fc60007ffe0ff */
[----:B------:R-:W0:Y:S01]  /*0e00*/  MUFU.RCP R8, R7 ;  /* 0x0000000700087308 */ /* 0x000e220000001000 */
[----:B------:R-:W-:Y:S01]  /*0e10*/  FADD.FTZ R9, -R7, -RZ ;  /* 0x800000ff07097221 */ /* 0x000fe20000010100 */
[C---:B------:R-:W-:Y:S01]  /*0e20*/  IMAD R0, R6.reuse, -0x800000, R3 ;  /* 0xff80000006007824 */ /* 0x040fe200078e0203 */
[----:B------:R-:W-:-:S05]  /*0e30*/  IADD3 R6, PT, PT, R6, 0x7f, -R13 ;  /* 0x0000007f06067810 */ /* 0x000fca0007ffe80d */
[----:B------:R-:W-:Y:S02]  /*0e40*/  IMAD.IADD R6, R6, 0x1, R5 ;  /* 0x0000000106067824 */ /* 0x000fe400078e0205 */
[----:B0-----:R-:W-:-:S04]  /*0e50*/  FFMA R11, R8, R9, 1 ;  /* 0x3f800000080b7423 */ /* 0x001fc80000000009 */
[----:B------:R-:W-:-:S04]  /*0e60*/  FFMA R10, R8, R11, R8 ;  /* 0x0000000b080a7223 */ /* 0x000fc80000000008 */
[----:B------:R-:W-:-:S04]  /*0e70*/  FFMA R3, R0, R10, RZ ;  /* 0x0000000a00037223 */ /* 0x000fc800000000ff */
[----:B------:R-:W-:-:S04]  /*0e80*/  FFMA R8, R9, R3, R0 ;  /* 0x0000000309087223 */ /* 0x000fc80000000000 */
[----:B------:R-:W-:-:S04]  /*0e90*/  FFMA R11, R10, R8, R3 ;  /* 0x000000080a0b7223 */ /* 0x000fc80000000003 */
[----:B------:R-:W-:-:S04]  /*0ea0*/  FFMA R8, R9, R11, R0 ;  /* 0x0000000b09087223 */ /* 0x000fc80000000000 */
[----:B------:R-:W-:-:S05]  /*0eb0*/  FFMA R0, R10, R8, R11 ;  /* 0x000000080a007223 */ /* 0x000fca000000000b */
[----:B------:R-:W-:-:S04]  /*0ec0*/  SHF.R.U32.HI R3, RZ, 0x17, R0 ;  /* 0x00000017ff037819 */ /* 0x000fc80000011600 */
[----:B------:R-:W-:-:S04]  /*0ed0*/  LOP3.LUT R3, R3, 0xff, RZ, 0xc0, !PT ;  /* 0x000000ff03037812 */ /* 0x000fc800078ec0ff */
[----:B------:R-:W-:-:S05]  /*0ee0*/  IADD3 R7, PT, PT, R3, R6, RZ ;  /* 0x0000000603077210 */ /* 0x000fca0007ffe0ff */
[----:B------:R-:W-:-:S05]  /*0ef0*/  VIADD R3, R7, 0xffffffff ;  /* 0xffffffff07037836 */ /* 0x000fca0000000000 */
[----:B------:R-:W-:-:S13]  /*0f00*/  ISETP.GE.U32.AND P0, PT, R3, 0xfe, PT ;  /* 0x000000fe0300780c */ /* 0x000fda0003f06070 */
[----:B------:R-:W-:Y:S05]  /*0f10*/  @!P0 BRA `(.L_x_21) ;  /* 0x0000000000808947 */ /* 0x000fea0003800000 */
[----:B------:R-:W-:-:S13]  /*0f20*/  ISETP.GT.AND P0, PT, R7, 0xfe, PT ;  /* 0x000000fe0700780c */ /* 0x000fda0003f04270 */
[----:B------:R-:W-:Y:S05]  /*0f30*/  @P0 BRA `(.L_x_22) ;  /* 0x00000000006c0947 */ /* 0x000fea0003800000 */
[----:B------:R-:W-:-:S13]  /*0f40*/  ISETP.GE.AND P0, PT, R7, 0x1, PT ;  /* 0x000000010700780c */ /* 0x000fda0003f06270 */
[----:B------:R-:W-:Y:S05]  /*0f50*/  @P0 BRA `(.L_x_23) ;  /* 0x0000000000740947 */ /* 0x000fea0003800000 */
[----:B------:R-:W-:Y:S02]  /*0f60*/  ISETP.GE.AND P0, PT, R7, -0x18, PT ;  /* 0xffffffe80700780c */ /* 0x000fe40003f06270 */
[----:B------:R-:W-:-:S11]  /*0f70*/  LOP3.LUT R0, R0, 0x80000000, RZ, 0xc0, !PT ;  /* 0x8000000000007812 */ /* 0x000fd600078ec0ff */
[----:B------:R-:W-:Y:S05]  /*0f80*/  @!P0 BRA `(.L_x_23) ;  /* 0x0000000000688947 */ /* 0x000fea0003800000 */
[CCC-:B------:R-:W-:Y:S01]  /*0f90*/  FFMA.RZ R3, R10.reuse, R8.reuse, R11.reuse ;  /* 0x000000080a037223 */ /* 0x1c0fe2000000c00b */
[CCC-:B------:R-:W-:Y:S01]  /*0fa0*/  FFMA.RM R6, R10.reuse, R8.reuse, R11.reuse ;  /* 0x000000080a067223 */ /* 0x1c0fe2000000400b */
[C---:B------:R-:W-:Y:S02]  /*0fb0*/  ISETP.NE.AND P2, PT, R7.reuse, RZ, PT ;  /* 0x000000ff0700720c */ /* 0x040fe40003f45270 */
[----:B------:R-:W-:Y:S02]  /*0fc0*/  ISETP.NE.AND P1, PT, R7, RZ, PT ;  /* 0x000000ff0700720c */ /* 0x000fe40003f25270 */
[----:B------:R-:W-:Y:S01]  /*0fd0*/  LOP3.LUT R5, R3, 0x7fffff, RZ, 0xc0, !PT ;  /* 0x007fffff03057812 */ /* 0x000fe200078ec0ff */
[----:B------:R-:W-:Y:S01]  /*0fe0*/  FFMA.RP R3, R10, R8, R11 ;  /* 0x000000080a037223 */ /* 0x000fe2000000800b */
[----:B------:R-:W-:Y:S01]  /*0ff0*/  IADD3 R8, PT, PT, R7, 0x20, RZ ;  /* 0x0000002007087810 */ /* 0x000fe20007ffe0ff */
[----:B------:R-:W-:Y:S01]  /*1000*/  IMAD.MOV R7, RZ, RZ, -R7 ;  /* 0x000000ffff077224 */ /* 0x000fe200078e0a07 */
[----:B------:R-:W-:-:S02]  /*1010*/  LOP3.LUT R5, R5, 0x800000, RZ, 0xfc, !PT ;  /* 0x0080000005057812 */ /* 0x000fc400078efcff */
[----:B------:R-:W-:Y:S02]  /*1020*/  FSETP.NEU.FTZ.AND P0, PT, R3, R6, PT ;  /* 0x000000060300720b */ /* 0x000fe40003f1d000 */
[----:B------:R-:W-:Y:S02]  /*1030*/  SHF.L.U32 R8, R5, R8, RZ ;  /* 0x0000000805087219 */ /* 0x000fe400000006ff */
[----:B------:R-:W-:Y:S02]  /*1040*/  SEL R6, R7, RZ, P2 ;  /* 0x000000ff07067207 */ /* 0x000fe40001000000 */
[----:B------:R-:W-:Y:S02]  /*1050*/  ISETP.NE.AND P1, PT, R8, RZ, P1 ;  /* 0x000000ff0800720c */ /* 0x000fe40000f25270 */
[----:B------:R-:W-:Y:S02]  /*1060*/  SHF.R.U32.HI R6, RZ, R6, R5 ;  /* 0x00000006ff067219 */ /* 0x000fe40000011605 */
[----:B------:R-:W-:-:S02]  /*1070*/  PLOP3.LUT P0, PT, P0, P1, PT, 0xf8, 0x8f ;  /* 0x00000000008f781c */ /* 0x000fc40000703f70 */
[----:B------:R-:W-:Y:S02]  /*1080*/  SHF.R.U32.HI R8, RZ, 0x1, R6 ;  /* 0x00000001ff087819 */ /* 0x000fe40000011606 */
[----:B------:R-:W-:-:S04]  /*1090*/  SEL R3, RZ, 0x1, !P0 ;  /* 0x00000001ff037807 */ /* 0x000fc80004000000 */
[----:B------:R-:W-:-:S04]  /*10a0*/  LOP3.LUT R3, R3, 0x1, R8, 0xf8, !PT ;  /* 0x0000000103037812 */ /* 0x000fc800078ef808 */
[----:B------:R-:W-:-:S04]  /*10b0*/  LOP3.LUT R3, R3, R6, RZ, 0xc0, !PT ;  /* 0x0000000603037212 */ /* 0x000fc800078ec0ff */
[----:B------:R-:W-:-:S04]  /*10c0*/  IADD3 R3, PT, PT, R8, R3, RZ ;  /* 0x0000000308037210 */ /* 0x000fc80007ffe0ff */
[----:B------:R-:W-:Y:S01]  /*10d0*/  LOP3.LUT R0, R3, R0, RZ, 0xfc, !PT ;  /* 0x0000000003007212 */ /* 0x000fe200078efcff */
[----:B------:R-:W-:Y:S06]  /*10e0*/  BRA `(.L_x_23) ;  /* 0x0000000000107947 */ /* 0x000fec0003800000 */
.L_x_22:
[----:B------:R-:W-:-:S04]  /*10f0*/  LOP3.LUT R0, R0, 0x80000000, RZ, 0xc0, !PT ;  /* 0x8000000000007812 */ /* 0x000fc800078ec0ff */
[----:B------:R-:W-:Y:S01]  /*1100*/  LOP3.LUT R0, R0, 0x7f800000, RZ, 0xfc, !PT ;  /* 0x7f80000000007812 */ /* 0x000fe200078efcff */
[----:B------:R-:W-:Y:S06]  /*1110*/  BRA `(.L_x_23) ;  /* 0x0000000000047947 */ /* 0x000fec0003800000 */
.L_x_21:
[----:B------:R-:W-:-:S07]  /*1120*/  IMAD R0, R6, 0x800000, R0 ;  /* 0x0080000006007824 */ /* 0x000fce00078e0200 */
.L_x_23:
[----:B------:R-:W-:Y:S05]  /*1130*/  BSYNC.RECONVERGENT B2 ;  /* 0x0000000000027941 */ /* 0x000fea0003800200 */
.L_x_20:
[----:B------:R-:W-:Y:S05]  /*1140*/  BRA `(.L_x_24) ;  /* 0x0000000000207947 */ /* 0x000fea0003800000 */
.L_x_19:
[----:B------:R-:W-:-:S04]  /*1150*/  LOP3.LUT R0, R6, 0x80000000, R3, 0x48, !PT ;  /* 0x8000000006007812 */ /* 0x000fc800078e4803 */
[----:B------:R-:W-:Y:S01]  /*1160*/  LOP3.LUT R0, R0, 0x7f800000, RZ, 0xfc, !PT ;  /* 0x7f80000000007812 */ /* 0x000fe200078efcff */
[----:B------:R-:W-:Y:S06]  /*1170*/  BRA `(.L_x_24) ;  /* 0x0000000000147947 */ /* 0x000fec0003800000 */
.L_x_18:
[----:B------:R-:W-:Y:S01]  /*1180*/  LOP3.LUT R0, R6, 0x80000000, R3, 0x48, !PT ;  /* 0x8000000006007812 */ /* 0x000fe200078e4803 */
[----:B------:R-:W-:Y:S06]  /*1190*/  BRA `(.L_x_24) ;  /* 0x00000000000c7947 */ /* 0x000fec0003800000 */
.L_x_17:
[----:B------:R-:W0:Y:S01]  /*11a0*/  MUFU.RSQ R0, -QNAN ;  /* 0xffc0000000007908 */ /* 0x000e220000001400 */
[----:B------:R-:W-:Y:S05]  /*11b0*/  BRA `(.L_x_24) ;  /* 0x0000000000047947 */ /* 0x000fea0003800000 */
.L_x_16:
[----:B------:R-:W-:-:S07]  /*11c0*/  FADD.FTZ R0, R3, R0 ;  /* 0x0000000003007221 */ /* 0x000fce0000010000 */
.L_x_24:
[----:B------:R-:W-:Y:S05]  /*11d0*/  BSYNC.RECONVERGENT B1 ;  /* 0x0000000000017941 */ /* 0x000fea0003800200 */
.L_x_14:
[----:B------:R-:W-:-:S04]  /*11e0*/  HFMA2 R3, -RZ, RZ, 0, 0 ;  /* 0x00000000ff037431 */ /* 0x000fc800000001ff */
[----:B0-----:R-:W-:Y:S05]  /*11f0*/  RET.REL.NODEC R2 `(_Z10fmeanr_gpuPfS_iii) ;  /* 0xffffffec02807950 */ /* 0x001fea0003c3ffff */
.L_x_25:
[----:B------:R-:W-:-:S00]  /*1200*/  BRA `(.L_x_25) ;  /* 0xfffffffc00fc7947 */ /* 0x000fc0000383ffff */
[----:B------:R-:W-:-:S00]  /*1210*/  NOP ;  /* 0x0000000000007918 */ /* 0x000fc00000000000 */
        /* <DEDUP_REMOVED lines=14> */
.L_x_43:


//--------------------- .text._Z15calc_output_gpuPfS_S_Piii --------------------------
	.section	.text._Z15calc_output_gpuPfS_S_Piii,"ax",@progbits
	.align	128
        .global         _Z15calc_output_gpuPfS_S_Piii
        .type           _Z15calc_output_gpuPfS_S_Piii,@function
        .size           _Z15calc_output_gpuPfS_S_Piii,(.L_x_46 - _Z15calc_output_gpuPfS_S_Piii)
        .other          _Z15calc_output_gpuPfS_S_Piii,@"STO_CUDA_ENTRY STV_DEFAULT"
_Z15calc_output_gpuPfS_S_Piii:
.text._Z15calc_output_gpuPfS_S_Piii:
[----:B------:R-:W-:Y:S01]  /*0000*/  LDC R1, c[0x0][0x37c] ;  /* 0x0000df00ff017b82 */ /* 0x000fe20000000800 */
[----:B------:R-:W0:Y:S07]  /*0010*/  S2R R11, SR_TID.X ;  /* 0x00000000000b7919 */ /* 0x000e2e0000002100 */
[----:B------:R-:W0:Y:S01]  /*0020*/  S2UR UR4, SR_CTAID.X ;  /* 0x00000000000479c3 */ /* 0x000e220000002500 */
[----:B------:R-:W1:Y:S07]  /*0030*/  LDCU UR5, c[0x0][0x3a4] ;  /* 0x00007480ff0577ac */ /* 0x000e6e0008000800 */
[----:B------:R-:W0:Y:S02]  /*0040*/  LDC R0, c[0x0][0x3a0] ;  /* 0x0000e800ff007b82 */ /* 0x000e240000000800 */
[----:B0-----:R-:W-:-:S02]  /*0050*/  IMAD R11, R0, UR4, R11 ;  /* 0x00000004000b7c24 */ /* 0x001fc4000f8e020b */
[----:B-1----:R-:W-:-:S04]  /*0060*/  IMAD R0, R0, UR5, RZ ;  /* 0x0000000500007c24 */ /* 0x002fc8000f8e02ff */
[----:B------:R-:W-:Y:S01]  /*0070*/  BAR.SYNC.DEFER_BLOCKING 0x0 ;  /* 0x0000000000007b1d */ /* 0x000fe20000010000 */
[----:B------:R-:W-:-:S13]  /*0080*/  ISETP.GE.AND P0, PT, R11, R0, PT ;  /* 0x000000000b00720c */ /* 0x000fda0003f06270 */
[----:B------:R-:W-:Y:S05]  /*0090*/  @P0 EXIT ;  /* 0x000000000000094d */ /* 0x000fea0003800000 */
[----:B------:R-:W0:Y:S01]  /*00a0*/  LDC.64 R2, c[0x0][0x380] ;  /* 0x0000e000ff027b82 */ /* 0x000e220000000a00 */
[----:B------:R-:W1:Y:S07]  /*00b0*/  LDCU.64 UR4, c[0x0][0x358] ;  /* 0x00006b00ff0477ac */ /* 0x000e6e0008000a00 */
[----:B------:R-:W2:Y:S08]  /*00c0*/  LDC.64 R4, c[0x0][0x388] ;  /* 0x0000e200ff047b82 */ /* 0x000eb00000000a00 */
[----:B------:R-:W3:Y:S01]  /*00d0*/  LDC.64 R6, c[0x0][0x390] ;  /* 0x0000e400ff067b82 */ /* 0x000ee20000000a00 */
[----:B0-----:R-:W-:-:S07]  /*00e0*/  IMAD.WIDE R2, R11, 0x4, R2 ;  /* 0x000000040b027825 */ /* 0x001fce00078e0202 */
[----:B------:R-:W0:Y:S01]  /*00f0*/  LDC.64 R8, c[0x0][0x398] ;  /* 0x0000e600ff087b82 */ /* 0x000e220000000a00 */
[----:B-1----:R-:W4:Y:S01]  /*0100*/  LDG.E R2, desc[UR4][R2.64] ;  /* 0x0000000402027981 */ /* 0x002f22000c1e1900 */
[----:B--2---:R-:W-:-:S06]  /*0110*/  IMAD.WIDE R4, R11, 0x4, R4 ;  /* 0x000000040b047825 */ /* 0x004fcc00078e0204 */
[----:B------:R-:W4:Y:S01]  /*0120*/  LDG.E R5, desc[UR4][R4.64] ;  /* 0x0000000404057981 */ /* 0x000f22000c1e1900 */
[----:B---3--:R-:W-:-:S06]  /*0130*/  IMAD.WIDE R6, R11, 0x4, R6 ;  /* 0x000000040b067825 */ /* 0x008fcc00078e0206 */
[----:B------:R-:W4:Y:S01]  /*0140*/  LDG.E R7, desc[UR4][R6.64] ;  /* 0x0000000406077981 */ /* 0x000f22000c1e1900 */
[----:B0-----:R-:W-:-:S04]  /*0150*/  IMAD.WIDE R8, R11, 0x4, R8 ;  /* 0x000000040b087825 */ /* 0x001fc800078e0208 */
[----:B----4-:R-:W-:-:S04]  /*0160*/  FFMA R0, R2, R5, R7 ;  /* 0x0000000502007223 */ /* 0x010fc80000000007 */
[----:B------:R-:W-:-:S06]  /*0170*/  FMUL R0, R0, 255 ;  /* 0x437f000000007820 */ /* 0x000fcc0000400000 */
[----:B------:R-:W0:Y:S02]  /*0180*/  F2I.TRUNC.NTZ R0, R0 ;  /* 0x0000000000007305 */ /* 0x000e24000020f100 */
[----:B0-----:R-:W-:-:S05]  /*0190*/  VIMNMX R11, PT, PT, RZ, R0, !PT ;  /* 0x00000000ff0b7248 */ /* 0x001fca0007fe0100 */
[----:B------:R-:W-:Y:S01]  /*01a0*/  STG.E desc[UR4][R8.64], R11 ;  /* 0x0000000b08007986 */ /* 0x000fe2000c101904 */
[----:B------:R-:W-:Y:S05]  /*01b0*/  EXIT ;  /* 0x000000000000794d */ /* 0x000fea0003800000 */
.L_x_26:
        /* <DEDUP_REMOVED lines=12> */
.L_x_46:


//--------------------- .text._Z10calc_a_gpuPfS_fS_ii --------------------------
	.section	.text._Z10calc_a_gpuPfS_fS_ii,"ax",@progbits
	.align	128
        .global         _Z10calc_a_gpuPfS_fS_ii
        .type           _Z10calc_a_gpuPfS_fS_ii,@function
        .size           _Z10calc_a_gpuPfS_fS_ii,(.L_x_44 - _Z10calc_a_gpuPfS_fS_ii)
        .other          _Z10calc_a_gpuPfS_fS_ii,@"STO_CUDA_ENTRY STV_DEFAULT"
_Z10calc_a_gpuPfS_fS_ii:
.text._Z10calc_a_gpuPfS_fS_ii:
        /* <DEDUP_REMOVED lines=11> */
[----:B------:R-:W1:Y:S01]  /*00b0*/  LDCU.64 UR4, c[0x0][0x358] ;  /* 0x00006b00ff0477ac */ /* 0x000e620008000a00 */
[----:B------:R-:W2:Y:S06]  /*00c0*/  LDCU UR6, c[0x0][0x390] ;  /* 0x00007200ff0677ac */ /* 0x000eac0008000800 */
[----:B------:R-:W3:Y:S01]  /*00d0*/  LDC.64 R4, c[0x0][0x380] ;  /* 0x0000e000ff047b82 */ /* 0x000ee20000000a00 */
[----:B0-----:R-:W-:-:S06]  /*00e0*/  IMAD.WIDE R6, R2, 0x4, R6 ;  /* 0x0000000402067825 */ /* 0x001fcc00078e0206 */
[----:B-1----:R-:W2:Y:S01]  /*00f0*/  LDG.E R6, desc[UR4][R6.64] ;  /* 0x0000000406067981 */ /* 0x002ea2000c1e1900 */
[----:B---3--:R-:W-:-:S05]  /*0100*/  IMAD.WIDE R4, R2, 0x4, R4 ;  /* 0x0000000402047825 */ /* 0x008fca00078e0204 */
[----:B------:R-:W3:Y:S01]  /*0110*/  LDG.E R0, desc[UR4][R4.64] ;  /* 0x0000000404007981 */ /* 0x000ee2000c1e1900 */
[----:B------:R-:W-:Y:S01]  /*0120*/  BSSY.RECONVERGENT B0, `(.L_x_27) ;  /* 0x000000d000007945 */ /* 0x000fe20003800200 */
[----:B--2---:R-:W-:-:S04]  /*0130*/  FADD R3, R6, UR6 ;  /* 0x0000000606037e21 */ /* 0x004fc80008000000 */
[----:B------:R-:W0:Y:S08]  /*0140*/  MUFU.RCP R8, R3 ;  /* 0x0000000300087308 */ /* 0x000e300000001000 */
[----:B---3--:R-:W1:Y:S01]  /*0150*/  FCHK P0, R0, R3 ;  /* 0x0000000300007302 */ /* 0x008e620000000000 */
[----:B0-----:R-:W-:-:S04]  /*0160*/  FFMA R9, -R3, R8, 1 ;  /* 0x3f80000003097423 */ /* 0x001fc80000000108 */
[----:B------:R-:W-:-:S04]  /*0170*/  FFMA R9, R8, R9, R8 ;  /* 0x0000000908097223 */ /* 0x000fc80000000008 */
[----:B------:R-:W-:-:S04]  /*0180*/  FFMA R8, R0, R9, RZ ;  /* 0x0000000900087223 */ /* 0x000fc800000000ff */
[----:B------:R-:W-:-:S04]  /*0190*/  FFMA R10, -R3, R8, R0 ;  /* 0x00000008030a7223 */ /* 0x000fc80000000100 */
[----:B------:R-:W-:Y:S01]  /*01a0*/  FFMA R9, R9, R10, R8 ;  /* 0x0000000a09097223 */ /* 0x000fe20000000008 */
[----:B-1----:R-:W-:Y:S06]  /*01b0*/  @!P0 BRA `(.L_x_28) ;  /* 0x00000000000c8947 */ /* 0x002fec0003800000 */
[----:B------:R-:W-:-:S07]  /*01c0*/  MOV R4, 0x1e0 ;  /* 0x000001e000047802 */ /* 0x000fce0000000f00 */
[----:B------:R-:W-:Y:S05]  /*01d0*/  CALL.REL.NOINC `($__internal_1_$__cuda_sm3x_div_rn_noftz_f32_slowpath) ;  /* 0x0000000000187944 */ /* 0x000fea0003c00000 */
[----:B------:R-:W-:-:S07]  /*01e0*/  IMAD.MOV.U32 R9, RZ, RZ, R0 ;  /* 0x000000ffff097224 */ /* 0x000fce00078e0000 */
.L_x_28:
[----:B------:R-:W-:Y:S05]  /*01f0*/  BSYNC.RECONVERGENT B0 ;  /* 0x0000000000007941 */ /* 0x000fea0003800200 */
.L_x_27:
[----:B------:R-:W0:Y:S02]  /*0200*/  LDC.64 R4, c[0x0][0x398] ;  /* 0x0000e600ff047b82 */ /* 0x000e240000000a00 */
[----:B0-----:R-:W-:-:S05]  /*0210*/  IMAD.WIDE R2, R2, 0x4, R4 ;  /* 0x0000000402027825 */ /* 0x001fca00078e0204 */
[----:B------:R-:W-:Y:S01]  /*0220*/  STG.E desc[UR4][R2.64], R9 ;  /* 0x0000000902007986 */ /* 0x000fe2000c101904 */
[----:B------:R-:W-:Y:S05]  /*0230*/  EXIT ;  /* 0x000000000000794d */ /* 0x000fea0003800000 */
        .weak           $__internal_1_$__cuda_sm3x_div_rn_noftz_f32_slowpath
        .type           $__internal_1_$__cuda_sm3x_div_rn_noftz_f32_slowpath,@function
        .size           $__internal_1_$__cuda_sm3x_div_rn_noftz_f32_slowpath,(.L_x_44 - $__internal_1_$__cuda_sm3x_div_rn_noftz_f32_slowpath)
$__internal_1_$__cuda_sm3x_div_rn_noftz_f32_slowpath:
[--C-:B------:R-:W-:Y:S01]  /*0240*/  SHF.R.U32.HI R6, RZ, 0x17, R3.reuse ;  /* 0x00000017ff067819 */ /* 0x100fe20000011603 */
[----:B------:R-:W-:Y:S01]  /*0250*/  BSSY.RECONVERGENT B1, `(.L_x_29) ;  /* 0x0000064000017945 */ /* 0x000fe20003800200 */
[--C-:B------:R-:W-:Y:S01]  /*0260*/  SHF.R.U32.HI R5, RZ, 0x17, R0.reuse ;  /* 0x00000017ff057819 */ /* 0x100fe20000011600 */
[----:B------:R-:W-:Y:S01]  /*0270*/  IMAD.MOV.U32 R7, RZ, RZ, R0 ;  /* 0x000000ffff077224 */ /* 0x000fe200078e0000 */
[----:B------:R-:W-:Y:S01]  /*0280*/  LOP3.LUT R6, R6, 0xff, RZ, 0xc0, !PT ;  /* 0x000000ff06067812 */ /* 0x000fe200078ec0ff */
[----:B------:R-:W-:Y:S01]  /*0290*/  IMAD.MOV.U32 R8, RZ, RZ, R3 ;  /* 0x000000ffff087224 */ /* 0x000fe200078e0003 */
[----:B------:R-:W-:-:S03]  /*02a0*/  LOP3.LUT R5, R5, 0xff, RZ, 0xc0, !PT ;  /* 0x000000ff05057812 */ /* 0x000fc600078ec0ff */
[----:B------:R-:W-:Y:S02]  /*02b0*/  VIADD R11, R6, 0xffffffff ;  /* 0xffffffff060b7836 */ /* 0x000fe40000000000 */
[----:B------:R-:W-:-:S03]  /*02c0*/  VIADD R10, R5, 0xffffffff ;  /* 0xffffffff050a7836 */ /* 0x000fc60000000000 */
[----:B------:R-:W-:-:S04]  /*02d0*/  ISETP.GT.U32.AND P0, PT, R11, 0xfd, PT ;  /* 0x000000fd0b00780c */ /* 0x000fc80003f04070 */
[----:B------:R-:W-:-:S13]  /*02e0*/  ISETP.GT.U32.OR P0, PT, R10, 0xfd, P0 ;  /* 0x000000fd0a00780c */ /* 0x000fda0000704470 */
[----:B------:R-:W-:Y:S01]  /*02f0*/  @!P0 IMAD.MOV.U32 R9, RZ, RZ, RZ ;  /* 0x000000ffff098224 */ /* 0x000fe200078e00ff */
[----:B------:R-:W-:Y:S06]  /*0300*/  @!P0 BRA `(.L_x_30) ;  /* 0x00000000005c8947 */ /* 0x000fec0003800000 */
[----:B------:R-:W-:Y:S02]  /*0310*/  FSETP.GTU.FTZ.AND P0, PT, |R0|, +INF , PT ;  /* 0x7f8000000000780b */ /* 0x000fe40003f1c200 */
        /* <DEDUP_REMOVED lines=17> */
[----:B------:R-:W-:Y:S02]  /*0430*/  @P0 IMAD.MOV.U32 R9, RZ, RZ, RZ ;  /* 0x000000ffff090224 */ /* 0x000fe400078e00ff */
[----:B------:R-:W-:Y:S01]  /*0440*/  @!P0 FFMA R7, R0, 1.84467440737095516160e+19, RZ ;  /* 0x5f80000000078823 */ /* 0x000fe200000000ff */
[----:B------:R-:W-:Y:S02]  /*0450*/  @!P0 IMAD.MOV.U32 R9, RZ, RZ, -0x40 ;  /* 0xffffffc0ff098424 */ /* 0x000fe400078e00ff */
[----:B------:R-:W-:Y:S02]  /*0460*/  @!P1 FFMA R8, R3, 1.84467440737095516160e+19, RZ ;  /* 0x5f80000003089823 */ /* 0x000fe400000000ff */
[----:B------:R-:W-:-:S07]  /*0470*/  @!P1 VIADD R9, R9, 0x40 ;  /* 0x0000004009099836 */ /* 0x000fce0000000000 */
.L_x_30:
[----:B------:R-:W-:Y:S01]  /*0480*/  LEA R3, R6, 0xc0800000, 0x17 ;  /* 0xc080000006037811 */ /* 0x000fe200078eb8ff */
[----:B------:R-:W-:Y:S01]  /*0490*/  VIADD R5, R5, 0xffffff81 ;  /* 0xffffff8105057836 */ /* 0x000fe20000000000 */
[----:B------:R-:W-:Y:S03]  /*04a0*/  BSSY.RECONVERGENT B2, `(.L_x_35) ;  /* 0x0000035000027945 */ /* 0x000fe60003800200 */
[----:B------:R-:W-:Y:S01]  /*04b0*/  IMAD.IADD R3, R8, 0x1, -R3 ;  /* 0x0000000108037824 */ /* 0x000fe200078e0a03 */
[C---:B------:R-:W-:Y:S01]  /*04c0*/  IADD3 R6, PT, PT, R5.reuse, 0x7f, -R6 ;  /* 0x0000007f05067810 */ /* 0x040fe20007ffe806 */
[----:B------:R-:W-:Y:S02]  /*04d0*/  IMAD R0, R5, -0x800000, R7 ;  /* 0xff80000005007824 */ /* 0x000fe400078e0207 */
[----:B------:R-:W0:Y:S01]  /*04e0*/  MUFU.RCP R8, R3 ;  /* 0x0000000300087308 */ /* 0x000e220000001000 */
[----:B------:R-:W-:Y:S01]  /*04f0*/  FADD.FTZ R11, -R3, -RZ ;  /* 0x800000ff030b7221 */ /* 0x000fe20000010100 */
[----:B------:R-:W-:-:S03]  /*0500*/  IMAD.IADD R6, R6, 0x1, R9 ;  /* 0x0000000106067824 */ /* 0x000fc600078e0209 */
        /* <DEDUP_REMOVED lines=8> */
[----:B------:R-:W-:-:S05]  /*0590*/  LOP3.LUT R3, R3, 0xff, RZ, 0xc0, !PT ;  /* 0x000000ff03037812 */ /* 0x000fca00078ec0ff */
[----:B------:R-:W-:-:S04]  /*05a0*/  IMAD.IADD R9, R3, 0x1, R6 ;  /* 0x0000000103097824 */ /* 0x000fc800078e0206 */
        /* <DEDUP_REMOVED lines=16> */
[----:B------:R-:W-:Y:S02]  /*06b0*/  VIADD R8, R9, 0x20 ;  /* 0x0000002009087836 */ /* 0x000fe40000000000 */
[----:B------:R-:W-:Y:S01]  /*06c0*/  LOP3.LUT R5, R5, 0x800000, RZ, 0xfc, !PT ;  /* 0x0080000005057812 */ /* 0x000fe200078efcff */
[----:B------:R-:W-:Y:S01]  /*06d0*/  IMAD.MOV R7, RZ, RZ, -R9 ;  /* 0x000000ffff077224 */ /* 0x000fe200078e0a09 */
[----:B------:R-:W-:-:S02]  /*06e0*/  FSETP.NEU.FTZ.AND P0, PT, R3, R6, PT ;  /* 0x000000060300720b */ /* 0x000fc40003f1d000 */
[----:B------:R-:W-:Y:S02]  /*06f0*/  SHF.L.U32 R8, R5, R8, RZ ;  /* 0x0000000805087219 */ /* 0x000fe400000006ff */
[----:B------:R-:W-:Y:S02]  /*0700*/  SEL R6, R7, RZ, P2 ;  /* 0x000000ff07067207 */ /* 0x000fe40001000000 */
[----:B------:R-:W-:Y:S02]  /*0710*/  ISETP.NE.AND P1, PT, R8, RZ, P1 ;  /* 0x000000ff0800720c */ /* 0x000fe40000f25270 */
[----:B------:R-:W-:Y:S02]  /*0720*/  SHF.R.U32.HI R6, RZ, R6, R5 ;  /* 0x00000006ff067219 */ /* 0x000fe40000011605 */
[----:B------:R-:W-:Y:S02]  /*0730*/  PLOP3.LUT P0, PT, P0, P1, PT, 0xf8, 0x8f ;  /* 0x00000000008f781c */ /* 0x000fe40000703f70 */
[----:B------:R-:W-:-:S02]  /*0740*/  SHF.R.U32.HI R8, RZ, 0x1, R6 ;  /* 0x00000001ff087819 */ /* 0x000fc40000011606 */
[----:B------:R-:W-:-:S04]  /*0750*/  SEL R3, RZ, 0x1, !P0 ;  /* 0x00000001ff037807 */ /* 0x000fc80004000000 */
[----:B------:R-:W-:-:S04]  /*0760*/  LOP3.LUT R3, R3, 0x1, R8, 0xf8, !PT ;  /* 0x0000000103037812 */ /* 0x000fc800078ef808 */
[----:B------:R-:W-:-:S05]  /*0770*/  LOP3.LUT R3, R3, R6, RZ, 0xc0, !PT ;  /* 0x0000000603037212 */ /* 0x000fca00078ec0ff */
[----:B------:R-:W-:-:S05]  /*0780*/  IMAD.IADD R3, R8, 0x1, R3 ;  /* 0x0000000108037824 */ /* 0x000fca00078e0203 */
[----:B------:R-:W-:Y:S01]  /*0790*/  LOP3.LUT R0, R3, R0, RZ, 0xfc, !PT ;  /* 0x0000000003007212 */ /* 0x000fe200078efcff */
[----:B------:R-:W-:Y:S06]  /*07a0*/  BRA `(.L_x_38) ;  /* 0x0000000000107947 */ /* 0x000fec0003800000 */
.L_x_37:
[----:B------:R-:W-:-:S04]  /*07b0*/  LOP3.LUT R0, R0, 0x80000000, RZ, 0xc0, !PT ;  /* 0x8000000000007812 */ /* 0x000fc800078ec0ff */
[----:B------:R-:W-:Y:S01]  /*07c0*/  LOP3.LUT R0, R0, 0x7f800000, RZ, 0xfc, !PT ;  /* 0x7f80000000007812 */ /* 0x000fe200078efcff */
[----:B------:R-:W-:Y:S06]  /*07d0*/  BRA `(.L_x_38) ;  /* 0x0000000000047947 */ /* 0x000fec0003800000 */
.L_x_36:
[----:B------:R-:W-:-:S07]  /*07e0*/  IMAD R0, R6, 0x800000, R0 ;  /* 0x0080000006007824 */ /* 0x000fce00078e0200 */
.L_x_38:
[----:B------:R-:W-:Y:S05]  /*07f0*/  BSYNC.RECONVERGENT B2 ;  /* 0x0000000000027941 */ /* 0x000fea0003800200 */
.L_x_35:
[----:B------:R-:W-:Y:S05]  /*0800*/  BRA `(.L_x_39) ;  /* 0x0000000000207947 */ /* 0x000fea0003800000 */
.L_x_34:
[----:B------:R-:W-:-:S04]  /*0810*/  LOP3.LUT R0, R8, 0x80000000, R7, 0x48, !PT ;  /* 0x8000000008007812 */ /* 0x000fc800078e4807 */
[----:B------:R-:W-:Y:S01]  /*0820*/  LOP3.LUT R0, R0, 0x7f800000, RZ, 0xfc, !PT ;  /* 0x7f80000000007812 */ /* 0x000fe200078efcff */
[----:B------:R-:W-:Y:S06]  /*0830*/  BRA `(.L_x_39) ;  /* 0x0000000000147947 */ /* 0x000fec0003800000 */
.L_x_33:
[----:B------:R-:W-:Y:S01]  /*0840*/  LOP3.LUT R0, R8, 0x80000000, R7, 0x48, !PT ;  /* 0x8000000008007812 */ /* 0x000fe200078e4807 */
[----:B------:R-:W-:Y:S06]  /*0850*/  BRA `(.L_x_39) ;  /* 0x00000000000c7947 */ /* 0x000fec0003800000 */
.L_x_32:
[----:B------:R-:W0:Y:S01]  /*0860*/  MUFU.RSQ R0, -QNAN ;  /* 0xffc0000000007908 */ /* 0x000e220000001400 */
[----:B------:R-:W-:Y:S05]  /*0870*/  BRA `(.L_x_39) ;  /* 0x0000000000047947 */ /* 0x000fea0003800000 */
.L_x_31:
[----:B------:R-:W-:-:S07]  /*0880*/  FADD.FTZ R0, R0, R3 ;  /* 0x0000000300007221 */ /* 0x000fce0000010000 */
.L_x_39:
[----:B------:R-:W-:Y:S05]  /*0890*/  BSYNC.RECONVERGENT B1 ;  /* 0x0000000000017941 */ /* 0x000fea0003800200 */
.L_x_29:
[----:B------:R-:W-:-:S04]  /*08a0*/  IMAD.MOV.U32 R5, RZ, RZ, 0x0 ;  /* 0x00000000ff057424 */ /* 0x000fc800078e00ff */
[----:B0-----:R-:W-:Y:S05]  /*08b0*/  RET.REL.NODEC R4 `(_Z10calc_a_gpuPfS_fS_ii) ;  /* 0xfffffff404d07950 */ /* 0x001fea0003c3ffff */
.L_x_40:
        /* <DEDUP_REMOVED lines=12> */
.L_x_44:


//--------------------- .text._Z28point_minus_and_multiply_gpuPfS_S_S_ii --------------------------
	.section	.text._Z28point_minus_and_multiply_gpuPfS_S_S_ii,"ax",@progbits
	.align	128
        .global         _Z28point_minus_and_multiply_gpuPfS_S_S_ii
        .type           _Z28point_minus_and_multiply_gpuPfS_S_S_ii,@function
        .size           _Z28point_minus_and_multiply_gpuPfS_S_S_ii,(.L_x_48 - _Z28point_minus_and_multiply_gpuPfS_S_S_ii)
        .other          _Z28point_minus_and_multiply_gpuPfS_S_S_ii,@"STO_CUDA_ENTRY STV_DEFAULT"
_Z28point_minus_and_multiply_gpuPfS_S_S_ii:
.text._Z28point_minus_and_multiply_gpuPfS_S_S_ii:
        /* <DEDUP_REMOVED lines=22> */
[----:B----4-:R-:W-:-:S05]  /*0160*/  FFMA R11, -R5, R6, R2 ;  /* 0x00000006050b7223 */ /* 0x010fca0000000102 */
[----:B------:R-:W-:Y:S01]  /*0170*/  STG.E desc[UR4][R8.64], R11 ;  /* 0x0000000b08007986 */ /* 0x000fe2000c101904 */
[----:B------:R-:W-:Y:S05]  /*0180*/  EXIT ;  /* 0x000000000000794d */ /* 0x000fea0003800000 */
.L_x_41:
        /* <DEDUP_REMOVED lines=15> */
.L_x_48:


//--------------------- .text._Z18point_multiply_gpuPfS_S_ii --------------------------
	.section	.text._Z18point_multiply_gpuPfS_S_ii,"ax",@progbits
	.align	128
        .global         _Z18point_multiply_gpuPfS_S_ii
        .type           _Z18point_multiply_gpuPfS_S_ii,@function
        .size           _Z18point_multiply_gpuPfS_S_ii,(.L_x_49 - _Z18point_multiply_gpuPfS_S_ii)
        .other          _Z18point_multiply_gpuPfS_S_ii,@"STO_CUDA_ENTRY STV_DEFAULT"
_Z18point_multiply_gpuPfS_S_ii:
.text._Z18point_multiply_gpuPfS_S_ii:
        /* <DEDUP_REMOVED lines=14> */
[----:B0-----:R-:W-:-:S06]  /*00e0*/  IMAD.WIDE R2, R9, 0x4, R2 ;  /* 0x0000000409027825 */ /* 0x001fcc00078e0202 */
[----:B-1----:R-:W4:Y:S01]  /*00f0*/  LDG.E R2, desc[UR4][R2.64] ;  /* 0x0000000402027981 */ /* 0x002f22000c1e1900 */
[----:B--2---:R-:W-:-:S06]  /*0100*/  IMAD.WIDE R4, R9, 0x4, R4 ;  /* 0x0000000409047825 */ /* 0x004fcc00078e0204 */
[----:B------:R-:W4:Y:S01]  /*0110*/  LDG.E R5, desc[UR4][R4.64] ;  /* 0x0000000404057981 */ /* 0x000f22000c1e1900 */
[----:B---3--:R-:W-:-:S04]  /*0120*/  IMAD.WIDE R6, R9, 0x4, R6 ;  /* 0x0000000409067825 */ /* 0x008fc800078e0206 */
[----:B----4-:R-:W-:-:S05]  /*0130*/  FMUL R9, R2, R5 ;  /* 0x0000000502097220 */ /* 0x010fca0000400000 */
[----:B------:R-:W-:Y:S01]  /*0140*/  STG.E desc[UR4][R6.64], R9 ;  /* 0x0000000906007986 */ /* 0x000fe2000c101904 */
[----:B------:R-:W-:Y:S05]  /*0150*/  EXIT ;  /* 0x000000000000794d */ /* 0x000fea0003800000 */
.L_x_42:
        /* <DEDUP_REMOVED lines=10> */
.L_x_49:


//--------------------- .nv.shared.reserved.0     --------------------------
	.section	.nv.shared.reserved.0,"aw",@nobits
	.weak		__nv_reservedSMEM_offset_0_alias
	.size		__nv_reservedSMEM_offset_0_alias, 0, 64
	.other		__nv_reservedSMEM_offset_0_alias,@"STO_CUDA_RESERVED_SHARED STV_DEFAULT"
__nv_reservedSMEM_offset_0_alias:
	.zero		0
	.zero		64


//--------------------- .nv.constant0._Z10fmeanr_gpuPfS_iii --------------------------
	.section	.nv.constant0._Z10fmeanr_gpuPfS_iii,"a",@progbits
	.sectionflags	@""
	.align	4
.nv.constant0._Z10fmeanr_gpuPfS_iii:
	.zero		924


//--------------------- .nv.constant0._Z15calc_output_gpuPfS_S_Piii --------------------------
	.section	.nv.constant0._Z15calc_output_gpuPfS_S_Piii,"a",@progbits
	.sectionflags	@""
	.align	4
.nv.constant0._Z15calc_output_gpuPfS_S_Piii:
	.zero		936


//--------------------- .nv.constant0._Z10calc_a_gpuPfS_fS_ii --------------------------
	.section	.nv.constant0._Z10calc_a_gpuPfS_fS_ii,"a",@progbits
	.sectionflags	@""
	.align	4
.nv.constant0._Z10calc_a_gpuPfS_fS_ii:
	.zero		936


//--------------------- .nv.constant0._Z28point_minus_and_multiply_gpuPfS_S_S_ii --------------------------
	.section	.nv.constant0._Z28point_minus_and_multiply_gpuPfS_S_S_ii,"a",@progbits
	.sectionflags	@""
	.align	4
.nv.constant0._Z28point_minus_and_multiply_gpuPfS_S_S_ii:
	.zero		936


//--------------------- .nv.constant0._Z18point_multiply_gpuPfS_S_ii --------------------------
	.section	.nv.constant0._Z18point_multiply_gpuPfS_S_ii,"a",@progbits
	.sectionflags	@""
	.align	4
.nv.constant0._Z18point_multiply_gpuPfS_S_ii:
	.zero		928


//--------------------- SYMBOLS --------------------------

	.type		.nv.reservedSmem.offset0,@object
	.size		.nv.reservedSmem.offset0,0x4
